//
// Generated by NVIDIA NVVM Compiler
//
// Compiler Build ID: CL-36424714
// Cuda compilation tools, release 13.0, V13.0.88
// Based on NVVM 20.0.0
//

.version 9.0
.target sm_100
.address_size 64

	// .globl	_Z15naiveRiemannSumIdXadL_Z7sin_expIdET_S1_EEEvS1_S1_iPS1_
.func  (.param .align 16 .b8 func_retval0[16]) __internal_trig_reduction_slowpathd
(
	.param .b64 __internal_trig_reduction_slowpathd_param_0
)
;
// _ZZ22sharedMemoryRiemannSumIdXadL_Z7sin_expIdET_S1_EEEvS1_S1_iPS1_E9sharedMem has been demoted
// _ZZ22sharedMemoryRiemannSumIdXadL_Z6squareIdET_S1_EEEvS1_S1_iPS1_E9sharedMem has been demoted
// _ZZ22sharedMemoryRiemannSumIdXadL_Z13logarithm_expIdET_S1_EEEvS1_S1_iPS1_E9sharedMem has been demoted
// _ZZ22sharedMemoryRiemannSumIdXadL_Z17logarithm_sin_expIdET_S1_EEEvS1_S1_iPS1_E9sharedMem has been demoted
.global .align 8 .b8 __cudart_i2opi_d[144] = {8, 93, 141, 31, 177, 95, 251, 107, 234, 146, 82, 138, 247, 57, 7, 61, 123, 241, 229, 235, 199, 186, 39, 117, 45, 234, 95, 158, 102, 63, 70, 79, 183, 9, 203, 39, 207, 126, 54, 109, 31, 109, 10, 90, 139, 17, 47, 239, 15, 152, 5, 222, 255, 151, 248, 31, 59, 40, 249, 189, 139, 95, 132, 156, 244, 57, 83, 131, 57, 214, 145, 57, 65, 126, 95, 180, 38, 112, 156, 233, 132, 68, 187, 46, 245, 53, 130, 232, 62, 167, 41, 177, 28, 235, 29, 254, 28, 146, 209, 9, 234, 46, 73, 6, 224, 210, 77, 66, 58, 110, 36, 183, 97, 197, 187, 222, 171, 99, 81, 254, 65, 144, 67, 60, 153, 149, 98, 219, 192, 221, 52, 245, 209, 87, 39, 252, 41, 21, 68, 78, 110, 131, 249, 162};
.global .align 16 .b8 __cudart_sin_cos_coeffs[128] = {70, 210, 176, 44, 241, 229, 90, 190, 146, 227, 172, 105, 227, 29, 199, 62, 161, 98, 219, 25, 160, 1, 42, 191, 24, 8, 17, 17, 17, 17, 129, 63, 84, 85, 85, 85, 85, 85, 197, 191, 0, 0, 0, 0, 0, 0, 0, 0, 0, 0, 0, 0, 0, 0, 0, 0, 100, 129, 253, 32, 131, 255, 168, 189, 40, 133, 239, 193, 167, 238, 33, 62, 217, 230, 6, 142, 79, 126, 146, 190, 233, 188, 221, 25, 160, 1, 250, 62, 71, 93, 193, 22, 108, 193, 86, 191, 81, 85, 85, 85, 85, 85, 165, 63, 0, 0, 0, 0, 0, 0, 224, 191, 0, 0, 0, 0, 0, 0, 240, 63};

.visible .entry _Z15naiveRiemannSumIdXadL_Z7sin_expIdET_S1_EEEvS1_S1_iPS1_(
	.param .f64 _Z15naiveRiemannSumIdXadL_Z7sin_expIdET_S1_EEEvS1_S1_iPS1__param_0,
	.param .f64 _Z15naiveRiemannSumIdXadL_Z7sin_expIdET_S1_EEEvS1_S1_iPS1__param_1,
	.param .u32 _Z15naiveRiemannSumIdXadL_Z7sin_expIdET_S1_EEEvS1_S1_iPS1__param_2,
	.param .u64 .ptr .align 1 _Z15naiveRiemannSumIdXadL_Z7sin_expIdET_S1_EEEvS1_S1_iPS1__param_3
)
{
	.reg .pred 	%p<10>;
	.reg .b32 	%r<35>;
	.reg .b32 	%f<3>;
	.reg .b64 	%rd<7>;
	.reg .b64 	%fd<70>;

	ld.param.f64 	%fd14, [_Z15naiveRiemannSumIdXadL_Z7sin_expIdET_S1_EEEvS1_S1_iPS1__param_0];
	ld.param.f64 	%fd15, [_Z15naiveRiemannSumIdXadL_Z7sin_expIdET_S1_EEEvS1_S1_iPS1__param_1];
	ld.param.u32 	%r12, [_Z15naiveRiemannSumIdXadL_Z7sin_expIdET_S1_EEEvS1_S1_iPS1__param_2];
	ld.param.u64 	%rd1, [_Z15naiveRiemannSumIdXadL_Z7sin_expIdET_S1_EEEvS1_S1_iPS1__param_3];
	mov.u32 	%r13, %tid.x;
	mov.u32 	%r14, %ctaid.x;
	mov.u32 	%r1, %ntid.x;
	mad.lo.s32 	%r33, %r14, %r1, %r13;
	setp.ge.s32 	%p1, %r33, %r12;
	mov.f64 	%fd69, 0d0000000000000000;
	@%p1 bra 	$L__BB0_10;
	mov.u32 	%r15, %nctaid.x;
	mul.lo.s32 	%r3, %r1, %r15;
	mov.f64 	%fd69, 0d0000000000000000;
	mov.u64 	%rd4, __cudart_sin_cos_coeffs;
$L__BB0_2:
	cvt.rn.f64.s32 	%fd18, %r33;
	fma.rn.f64 	%fd2, %fd15, %fd18, %fd14;
	fma.rn.f64 	%fd19, %fd2, 0d3FF71547652B82FE, 0d4338000000000000;
	{
	.reg .b32 %temp; 
	mov.b64 	{%r5, %temp}, %fd19;
	}
	mov.f64 	%fd20, 0dC338000000000000;
	add.rn.f64 	%fd21, %fd19, %fd20;
	fma.rn.f64 	%fd22, %fd21, 0dBFE62E42FEFA39EF, %fd2;
	fma.rn.f64 	%fd23, %fd21, 0dBC7ABC9E3B39803F, %fd22;
	fma.rn.f64 	%fd24, %fd23, 0d3E5ADE1569CE2BDF, 0d3E928AF3FCA213EA;
	fma.rn.f64 	%fd25, %fd24, %fd23, 0d3EC71DEE62401315;
	fma.rn.f64 	%fd26, %fd25, %fd23, 0d3EFA01997C89EB71;
	fma.rn.f64 	%fd27, %fd26, %fd23, 0d3F2A01A014761F65;
	fma.rn.f64 	%fd28, %fd27, %fd23, 0d3F56C16C1852B7AF;
	fma.rn.f64 	%fd29, %fd28, %fd23, 0d3F81111111122322;
	fma.rn.f64 	%fd30, %fd29, %fd23, 0d3FA55555555502A1;
	fma.rn.f64 	%fd31, %fd30, %fd23, 0d3FC5555555555511;
	fma.rn.f64 	%fd32, %fd31, %fd23, 0d3FE000000000000B;
	fma.rn.f64 	%fd33, %fd32, %fd23, 0d3FF0000000000000;
	fma.rn.f64 	%fd34, %fd33, %fd23, 0d3FF0000000000000;
	{
	.reg .b32 %temp; 
	mov.b64 	{%r6, %temp}, %fd34;
	}
	{
	.reg .b32 %temp; 
	mov.b64 	{%temp, %r7}, %fd34;
	}
	shl.b32 	%r16, %r5, 20;
	add.s32 	%r17, %r16, %r7;
	mov.b64 	%fd67, {%r6, %r17};
	{
	.reg .b32 %temp; 
	mov.b64 	{%temp, %r18}, %fd2;
	}
	mov.b32 	%f2, %r18;
	abs.f32 	%f1, %f2;
	setp.lt.f32 	%p2, %f1, 0f4086232B;
	@%p2 bra 	$L__BB0_5;
	setp.lt.f64 	%p3, %fd2, 0d0000000000000000;
	add.f64 	%fd35, %fd2, 0d7FF0000000000000;
	selp.f64 	%fd67, 0d0000000000000000, %fd35, %p3;
	setp.geu.f32 	%p4, %f1, 0f40874800;
	@%p4 bra 	$L__BB0_5;
	shr.u32 	%r19, %r5, 31;
	add.s32 	%r20, %r5, %r19;
	shr.s32 	%r21, %r20, 1;
	shl.b32 	%r22, %r21, 20;
	add.s32 	%r23, %r7, %r22;
	mov.b64 	%fd36, {%r6, %r23};
	sub.s32 	%r24, %r5, %r21;
	shl.b32 	%r25, %r24, 20;
	add.s32 	%r26, %r25, 1072693248;
	mov.b32 	%r27, 0;
	mov.b64 	%fd37, {%r27, %r26};
	mul.f64 	%fd67, %fd37, %fd36;
$L__BB0_5:
	abs.f64 	%fd7, %fd2;
	setp.neu.f64 	%p5, %fd7, 0d7FF0000000000000;
	@%p5 bra 	$L__BB0_7;
	mov.f64 	%fd43, 0d0000000000000000;
	mul.rn.f64 	%fd68, %fd2, %fd43;
	mov.b32 	%r34, 0;
	bra.uni 	$L__BB0_9;
$L__BB0_7:
	mul.f64 	%fd38, %fd2, 0d3FE45F306DC9C883;
	cvt.rni.s32.f64 	%r34, %fd38;
	cvt.rn.f64.s32 	%fd39, %r34;
	fma.rn.f64 	%fd40, %fd39, 0dBFF921FB54442D18, %fd2;
	fma.rn.f64 	%fd41, %fd39, 0dBC91A62633145C00, %fd40;
	fma.rn.f64 	%fd68, %fd39, 0dB97B839A252049C0, %fd41;
	setp.ltu.f64 	%p6, %fd7, 0d41E0000000000000;
	@%p6 bra 	$L__BB0_9;
	{ // callseq 0, 0
	.param .b64 param0;
	st.param.f64 	[param0], %fd2;
	.param .align 16 .b8 retval0[16];
	call.uni (retval0), 
	__internal_trig_reduction_slowpathd, 
	(
	param0
	);
	ld.param.f64 	%fd68, [retval0];
	ld.param.b32 	%r34, [retval0+8];
	} // callseq 0
$L__BB0_9:
	shl.b32 	%r30, %r34, 6;
	cvt.u64.u32 	%rd2, %r30;
	and.b64  	%rd3, %rd2, 64;
	add.s64 	%rd5, %rd4, %rd3;
	mul.rn.f64 	%fd44, %fd68, %fd68;
	and.b32  	%r31, %r34, 1;
	setp.eq.b32 	%p7, %r31, 1;
	selp.f64 	%fd45, 0dBDA8FF8320FD8164, 0d3DE5DB65F9785EBA, %p7;
	ld.global.nc.v2.f64 	{%fd46, %fd47}, [%rd5];
	fma.rn.f64 	%fd48, %fd45, %fd44, %fd46;
	fma.rn.f64 	%fd49, %fd48, %fd44, %fd47;
	ld.global.nc.v2.f64 	{%fd50, %fd51}, [%rd5+16];
	fma.rn.f64 	%fd52, %fd49, %fd44, %fd50;
	fma.rn.f64 	%fd53, %fd52, %fd44, %fd51;
	ld.global.nc.v2.f64 	{%fd54, %fd55}, [%rd5+32];
	fma.rn.f64 	%fd56, %fd53, %fd44, %fd54;
	fma.rn.f64 	%fd57, %fd56, %fd44, %fd55;
	fma.rn.f64 	%fd58, %fd57, %fd68, %fd68;
	fma.rn.f64 	%fd59, %fd57, %fd44, 0d3FF0000000000000;
	selp.f64 	%fd60, %fd59, %fd58, %p7;
	and.b32  	%r32, %r34, 2;
	setp.eq.s32 	%p8, %r32, 0;
	mov.f64 	%fd61, 0d0000000000000000;
	sub.f64 	%fd62, %fd61, %fd60;
	selp.f64 	%fd63, %fd60, %fd62, %p8;
	mul.f64 	%fd64, %fd67, %fd63;
	fma.rn.f64 	%fd69, %fd15, %fd64, %fd69;
	add.s32 	%r33, %r33, %r3;
	setp.lt.s32 	%p9, %r33, %r12;
	@%p9 bra 	$L__BB0_2;
$L__BB0_10:
	cvta.to.global.u64 	%rd6, %rd1;
	atom.global.add.f64 	%fd65, [%rd6], %fd69;
	ret;

}
	// .globl	_Z20gridStrideRiemannSumIdXadL_Z7sin_expIdET_S1_EEEvS1_S1_iPS1_
.visible .entry _Z20gridStrideRiemannSumIdXadL_Z7sin_expIdET_S1_EEEvS1_S1_iPS1_(
	.param .f64 _Z20gridStrideRiemannSumIdXadL_Z7sin_expIdET_S1_EEEvS1_S1_iPS1__param_0,
	.param .f64 _Z20gridStrideRiemannSumIdXadL_Z7sin_expIdET_S1_EEEvS1_S1_iPS1__param_1,
	.param .u32 _Z20gridStrideRiemannSumIdXadL_Z7sin_expIdET_S1_EEEvS1_S1_iPS1__param_2,
	.param .u64 .ptr .align 1 _Z20gridStrideRiemannSumIdXadL_Z7sin_expIdET_S1_EEEvS1_S1_iPS1__param_3
)
{
	.reg .pred 	%p<10>;
	.reg .b32 	%r<35>;
	.reg .b32 	%f<3>;
	.reg .b64 	%rd<7>;
	.reg .b64 	%fd<70>;

	ld.param.f64 	%fd14, [_Z20gridStrideRiemannSumIdXadL_Z7sin_expIdET_S1_EEEvS1_S1_iPS1__param_0];
	ld.param.f64 	%fd15, [_Z20gridStrideRiemannSumIdXadL_Z7sin_expIdET_S1_EEEvS1_S1_iPS1__param_1];
	ld.param.u32 	%r12, [_Z20gridStrideRiemannSumIdXadL_Z7sin_expIdET_S1_EEEvS1_S1_iPS1__param_2];
	ld.param.u64 	%rd1, [_Z20gridStrideRiemannSumIdXadL_Z7sin_expIdET_S1_EEEvS1_S1_iPS1__param_3];
	mov.u32 	%r13, %tid.x;
	mov.u32 	%r14, %ctaid.x;
	mov.u32 	%r1, %ntid.x;
	mad.lo.s32 	%r33, %r14, %r1, %r13;
	setp.ge.s32 	%p1, %r33, %r12;
	mov.f64 	%fd69, 0d0000000000000000;
	@%p1 bra 	$L__BB1_10;
	mov.u32 	%r15, %nctaid.x;
	mul.lo.s32 	%r3, %r15, %r1;
	mov.f64 	%fd69, 0d0000000000000000;
	mov.u64 	%rd4, __cudart_sin_cos_coeffs;
$L__BB1_2:
	cvt.rn.f64.s32 	%fd18, %r33;
	fma.rn.f64 	%fd2, %fd15, %fd18, %fd14;
	fma.rn.f64 	%fd19, %fd2, 0d3FF71547652B82FE, 0d4338000000000000;
	{
	.reg .b32 %temp; 
	mov.b64 	{%r5, %temp}, %fd19;
	}
	mov.f64 	%fd20, 0dC338000000000000;
	add.rn.f64 	%fd21, %fd19, %fd20;
	fma.rn.f64 	%fd22, %fd21, 0dBFE62E42FEFA39EF, %fd2;
	fma.rn.f64 	%fd23, %fd21, 0dBC7ABC9E3B39803F, %fd22;
	fma.rn.f64 	%fd24, %fd23, 0d3E5ADE1569CE2BDF, 0d3E928AF3FCA213EA;
	fma.rn.f64 	%fd25, %fd24, %fd23, 0d3EC71DEE62401315;
	fma.rn.f64 	%fd26, %fd25, %fd23, 0d3EFA01997C89EB71;
	fma.rn.f64 	%fd27, %fd26, %fd23, 0d3F2A01A014761F65;
	fma.rn.f64 	%fd28, %fd27, %fd23, 0d3F56C16C1852B7AF;
	fma.rn.f64 	%fd29, %fd28, %fd23, 0d3F81111111122322;
	fma.rn.f64 	%fd30, %fd29, %fd23, 0d3FA55555555502A1;
	fma.rn.f64 	%fd31, %fd30, %fd23, 0d3FC5555555555511;
	fma.rn.f64 	%fd32, %fd31, %fd23, 0d3FE000000000000B;
	fma.rn.f64 	%fd33, %fd32, %fd23, 0d3FF0000000000000;
	fma.rn.f64 	%fd34, %fd33, %fd23, 0d3FF0000000000000;
	{
	.reg .b32 %temp; 
	mov.b64 	{%r6, %temp}, %fd34;
	}
	{
	.reg .b32 %temp; 
	mov.b64 	{%temp, %r7}, %fd34;
	}
	shl.b32 	%r16, %r5, 20;
	add.s32 	%r17, %r16, %r7;
	mov.b64 	%fd67, {%r6, %r17};
	{
	.reg .b32 %temp; 
	mov.b64 	{%temp, %r18}, %fd2;
	}
	mov.b32 	%f2, %r18;
	abs.f32 	%f1, %f2;
	setp.lt.f32 	%p2, %f1, 0f4086232B;
	@%p2 bra 	$L__BB1_5;
	setp.lt.f64 	%p3, %fd2, 0d0000000000000000;
	add.f64 	%fd35, %fd2, 0d7FF0000000000000;
	selp.f64 	%fd67, 0d0000000000000000, %fd35, %p3;
	setp.geu.f32 	%p4, %f1, 0f40874800;
	@%p4 bra 	$L__BB1_5;
	shr.u32 	%r19, %r5, 31;
	add.s32 	%r20, %r5, %r19;
	shr.s32 	%r21, %r20, 1;
	shl.b32 	%r22, %r21, 20;
	add.s32 	%r23, %r7, %r22;
	mov.b64 	%fd36, {%r6, %r23};
	sub.s32 	%r24, %r5, %r21;
	shl.b32 	%r25, %r24, 20;
	add.s32 	%r26, %r25, 1072693248;
	mov.b32 	%r27, 0;
	mov.b64 	%fd37, {%r27, %r26};
	mul.f64 	%fd67, %fd37, %fd36;
$L__BB1_5:
	abs.f64 	%fd7, %fd2;
	setp.neu.f64 	%p5, %fd7, 0d7FF0000000000000;
	@%p5 bra 	$L__BB1_7;
	mov.f64 	%fd43, 0d0000000000000000;
	mul.rn.f64 	%fd68, %fd2, %fd43;
	mov.b32 	%r34, 0;
	bra.uni 	$L__BB1_9;
$L__BB1_7:
	mul.f64 	%fd38, %fd2, 0d3FE45F306DC9C883;
	cvt.rni.s32.f64 	%r34, %fd38;
	cvt.rn.f64.s32 	%fd39, %r34;
	fma.rn.f64 	%fd40, %fd39, 0dBFF921FB54442D18, %fd2;
	fma.rn.f64 	%fd41, %fd39, 0dBC91A62633145C00, %fd40;
	fma.rn.f64 	%fd68, %fd39, 0dB97B839A252049C0, %fd41;
	setp.ltu.f64 	%p6, %fd7, 0d41E0000000000000;
	@%p6 bra 	$L__BB1_9;
	{ // callseq 1, 0
	.param .b64 param0;
	st.param.f64 	[param0], %fd2;
	.param .align 16 .b8 retval0[16];
	call.uni (retval0), 
	__internal_trig_reduction_slowpathd, 
	(
	param0
	);
	ld.param.f64 	%fd68, [retval0];
	ld.param.b32 	%r34, [retval0+8];
	} // callseq 1
$L__BB1_9:
	shl.b32 	%r30, %r34, 6;
	cvt.u64.u32 	%rd2, %r30;
	and.b64  	%rd3, %rd2, 64;
	add.s64 	%rd5, %rd4, %rd3;
	mul.rn.f64 	%fd44, %fd68, %fd68;
	and.b32  	%r31, %r34, 1;
	setp.eq.b32 	%p7, %r31, 1;
	selp.f64 	%fd45, 0dBDA8FF8320FD8164, 0d3DE5DB65F9785EBA, %p7;
	ld.global.nc.v2.f64 	{%fd46, %fd47}, [%rd5];
	fma.rn.f64 	%fd48, %fd45, %fd44, %fd46;
	fma.rn.f64 	%fd49, %fd48, %fd44, %fd47;
	ld.global.nc.v2.f64 	{%fd50, %fd51}, [%rd5+16];
	fma.rn.f64 	%fd52, %fd49, %fd44, %fd50;
	fma.rn.f64 	%fd53, %fd52, %fd44, %fd51;
	ld.global.nc.v2.f64 	{%fd54, %fd55}, [%rd5+32];
	fma.rn.f64 	%fd56, %fd53, %fd44, %fd54;
	fma.rn.f64 	%fd57, %fd56, %fd44, %fd55;
	fma.rn.f64 	%fd58, %fd57, %fd68, %fd68;
	fma.rn.f64 	%fd59, %fd57, %fd44, 0d3FF0000000000000;
	selp.f64 	%fd60, %fd59, %fd58, %p7;
	and.b32  	%r32, %r34, 2;
	setp.eq.s32 	%p8, %r32, 0;
	mov.f64 	%fd61, 0d0000000000000000;
	sub.f64 	%fd62, %fd61, %fd60;
	selp.f64 	%fd63, %fd60, %fd62, %p8;
	mul.f64 	%fd64, %fd67, %fd63;
	fma.rn.f64 	%fd69, %fd15, %fd64, %fd69;
	add.s32 	%r33, %r33, %r3;
	setp.lt.s32 	%p9, %r33, %r12;
	@%p9 bra 	$L__BB1_2;
$L__BB1_10:
	cvta.to.global.u64 	%rd6, %rd1;
	atom.global.add.f64 	%fd65, [%rd6], %fd69;
	ret;

}
	// .globl	_Z18unrolledRiemannSumIdXadL_Z7sin_expIdET_S1_EEEvS1_S1_iPS1_
.visible .entry _Z18unrolledRiemannSumIdXadL_Z7sin_expIdET_S1_EEEvS1_S1_iPS1_(
	.param .f64 _Z18unrolledRiemannSumIdXadL_Z7sin_expIdET_S1_EEEvS1_S1_iPS1__param_0,
	.param .f64 _Z18unrolledRiemannSumIdXadL_Z7sin_expIdET_S1_EEEvS1_S1_iPS1__param_1,
	.param .u32 _Z18unrolledRiemannSumIdXadL_Z7sin_expIdET_S1_EEEvS1_S1_iPS1__param_2,
	.param .u64 .ptr .align 1 _Z18unrolledRiemannSumIdXadL_Z7sin_expIdET_S1_EEEvS1_S1_iPS1__param_3
)
{
	.reg .pred 	%p<18>;
	.reg .b32 	%r<60>;
	.reg .b32 	%f<5>;
	.reg .b64 	%rd<11>;
	.reg .b64 	%fd<132>;

	ld.param.f64 	%fd26, [_Z18unrolledRiemannSumIdXadL_Z7sin_expIdET_S1_EEEvS1_S1_iPS1__param_0];
	ld.param.f64 	%fd27, [_Z18unrolledRiemannSumIdXadL_Z7sin_expIdET_S1_EEEvS1_S1_iPS1__param_1];
	ld.param.u32 	%r19, [_Z18unrolledRiemannSumIdXadL_Z7sin_expIdET_S1_EEEvS1_S1_iPS1__param_2];
	ld.param.u64 	%rd1, [_Z18unrolledRiemannSumIdXadL_Z7sin_expIdET_S1_EEEvS1_S1_iPS1__param_3];
	mov.u32 	%r20, %tid.x;
	mov.u32 	%r21, %ctaid.x;
	mov.u32 	%r1, %ntid.x;
	mad.lo.s32 	%r57, %r21, %r1, %r20;
	setp.ge.s32 	%p1, %r57, %r19;
	mov.f64 	%fd125, 0d0000000000000000;
	@%p1 bra 	$L__BB2_19;
	mov.u32 	%r22, %nctaid.x;
	mul.lo.s32 	%r3, %r1, %r22;
	mov.f64 	%fd125, 0d0000000000000000;
	mov.u64 	%rd4, __cudart_sin_cos_coeffs;
$L__BB2_2:
	cvt.rn.f64.s32 	%fd30, %r57;
	fma.rn.f64 	%fd2, %fd27, %fd30, %fd26;
	add.s32 	%r5, %r57, %r3;
	cvt.rn.f64.u32 	%fd31, %r5;
	fma.rn.f64 	%fd3, %fd27, %fd31, %fd26;
	fma.rn.f64 	%fd32, %fd2, 0d3FF71547652B82FE, 0d4338000000000000;
	{
	.reg .b32 %temp; 
	mov.b64 	{%r6, %temp}, %fd32;
	}
	mov.f64 	%fd33, 0dC338000000000000;
	add.rn.f64 	%fd34, %fd32, %fd33;
	fma.rn.f64 	%fd35, %fd34, 0dBFE62E42FEFA39EF, %fd2;
	fma.rn.f64 	%fd36, %fd34, 0dBC7ABC9E3B39803F, %fd35;
	fma.rn.f64 	%fd37, %fd36, 0d3E5ADE1569CE2BDF, 0d3E928AF3FCA213EA;
	fma.rn.f64 	%fd38, %fd37, %fd36, 0d3EC71DEE62401315;
	fma.rn.f64 	%fd39, %fd38, %fd36, 0d3EFA01997C89EB71;
	fma.rn.f64 	%fd40, %fd39, %fd36, 0d3F2A01A014761F65;
	fma.rn.f64 	%fd41, %fd40, %fd36, 0d3F56C16C1852B7AF;
	fma.rn.f64 	%fd42, %fd41, %fd36, 0d3F81111111122322;
	fma.rn.f64 	%fd43, %fd42, %fd36, 0d3FA55555555502A1;
	fma.rn.f64 	%fd44, %fd43, %fd36, 0d3FC5555555555511;
	fma.rn.f64 	%fd45, %fd44, %fd36, 0d3FE000000000000B;
	fma.rn.f64 	%fd46, %fd45, %fd36, 0d3FF0000000000000;
	fma.rn.f64 	%fd47, %fd46, %fd36, 0d3FF0000000000000;
	{
	.reg .b32 %temp; 
	mov.b64 	{%r7, %temp}, %fd47;
	}
	{
	.reg .b32 %temp; 
	mov.b64 	{%temp, %r8}, %fd47;
	}
	shl.b32 	%r23, %r6, 20;
	add.s32 	%r24, %r23, %r8;
	mov.b64 	%fd126, {%r7, %r24};
	{
	.reg .b32 %temp; 
	mov.b64 	{%temp, %r25}, %fd2;
	}
	mov.b32 	%f3, %r25;
	abs.f32 	%f1, %f3;
	setp.lt.f32 	%p2, %f1, 0f4086232B;
	@%p2 bra 	$L__BB2_5;
	setp.lt.f64 	%p3, %fd2, 0d0000000000000000;
	add.f64 	%fd48, %fd2, 0d7FF0000000000000;
	selp.f64 	%fd126, 0d0000000000000000, %fd48, %p3;
	setp.geu.f32 	%p4, %f1, 0f40874800;
	@%p4 bra 	$L__BB2_5;
	shr.u32 	%r26, %r6, 31;
	add.s32 	%r27, %r6, %r26;
	shr.s32 	%r28, %r27, 1;
	shl.b32 	%r29, %r28, 20;
	add.s32 	%r30, %r8, %r29;
	mov.b64 	%fd49, {%r7, %r30};
	sub.s32 	%r31, %r6, %r28;
	shl.b32 	%r32, %r31, 20;
	add.s32 	%r33, %r32, 1072693248;
	mov.b32 	%r34, 0;
	mov.b64 	%fd50, {%r34, %r33};
	mul.f64 	%fd126, %fd50, %fd49;
$L__BB2_5:
	abs.f64 	%fd8, %fd2;
	setp.neu.f64 	%p5, %fd8, 0d7FF0000000000000;
	@%p5 bra 	$L__BB2_7;
	mov.f64 	%fd56, 0d0000000000000000;
	mul.rn.f64 	%fd127, %fd2, %fd56;
	mov.b32 	%r58, 0;
	bra.uni 	$L__BB2_9;
$L__BB2_7:
	mul.f64 	%fd51, %fd2, 0d3FE45F306DC9C883;
	cvt.rni.s32.f64 	%r58, %fd51;
	cvt.rn.f64.s32 	%fd52, %r58;
	fma.rn.f64 	%fd53, %fd52, 0dBFF921FB54442D18, %fd2;
	fma.rn.f64 	%fd54, %fd52, 0dBC91A62633145C00, %fd53;
	fma.rn.f64 	%fd127, %fd52, 0dB97B839A252049C0, %fd54;
	setp.ltu.f64 	%p6, %fd8, 0d41E0000000000000;
	@%p6 bra 	$L__BB2_9;
	{ // callseq 2, 0
	.param .b64 param0;
	st.param.f64 	[param0], %fd2;
	.param .align 16 .b8 retval0[16];
	call.uni (retval0), 
	__internal_trig_reduction_slowpathd, 
	(
	param0
	);
	ld.param.f64 	%fd127, [retval0];
	ld.param.b32 	%r58, [retval0+8];
	} // callseq 2
$L__BB2_9:
	shl.b32 	%r37, %r58, 6;
	cvt.u64.u32 	%rd2, %r37;
	and.b64  	%rd3, %rd2, 64;
	add.s64 	%rd5, %rd4, %rd3;
	mul.rn.f64 	%fd57, %fd127, %fd127;
	and.b32  	%r38, %r58, 1;
	setp.eq.b32 	%p7, %r38, 1;
	selp.f64 	%fd58, 0dBDA8FF8320FD8164, 0d3DE5DB65F9785EBA, %p7;
	ld.global.nc.v2.f64 	{%fd59, %fd60}, [%rd5];
	fma.rn.f64 	%fd61, %fd58, %fd57, %fd59;
	fma.rn.f64 	%fd62, %fd61, %fd57, %fd60;
	ld.global.nc.v2.f64 	{%fd63, %fd64}, [%rd5+16];
	fma.rn.f64 	%fd65, %fd62, %fd57, %fd63;
	fma.rn.f64 	%fd66, %fd65, %fd57, %fd64;
	ld.global.nc.v2.f64 	{%fd67, %fd68}, [%rd5+32];
	fma.rn.f64 	%fd69, %fd66, %fd57, %fd67;
	fma.rn.f64 	%fd70, %fd69, %fd57, %fd68;
	fma.rn.f64 	%fd71, %fd70, %fd127, %fd127;
	fma.rn.f64 	%fd72, %fd70, %fd57, 0d3FF0000000000000;
	selp.f64 	%fd73, %fd72, %fd71, %p7;
	and.b32  	%r39, %r58, 2;
	setp.eq.s32 	%p8, %r39, 0;
	mov.f64 	%fd74, 0d0000000000000000;
	sub.f64 	%fd75, %fd74, %fd73;
	selp.f64 	%fd76, %fd73, %fd75, %p8;
	mul.f64 	%fd77, %fd126, %fd76;
	fma.rn.f64 	%fd125, %fd27, %fd77, %fd125;
	setp.ge.u32 	%p9, %r5, %r19;
	@%p9 bra 	$L__BB2_18;
	fma.rn.f64 	%fd78, %fd3, 0d3FF71547652B82FE, 0d4338000000000000;
	{
	.reg .b32 %temp; 
	mov.b64 	{%r12, %temp}, %fd78;
	}
	mov.f64 	%fd79, 0dC338000000000000;
	add.rn.f64 	%fd80, %fd78, %fd79;
	fma.rn.f64 	%fd81, %fd80, 0dBFE62E42FEFA39EF, %fd3;
	fma.rn.f64 	%fd82, %fd80, 0dBC7ABC9E3B39803F, %fd81;
	fma.rn.f64 	%fd83, %fd82, 0d3E5ADE1569CE2BDF, 0d3E928AF3FCA213EA;
	fma.rn.f64 	%fd84, %fd83, %fd82, 0d3EC71DEE62401315;
	fma.rn.f64 	%fd85, %fd84, %fd82, 0d3EFA01997C89EB71;
	fma.rn.f64 	%fd86, %fd85, %fd82, 0d3F2A01A014761F65;
	fma.rn.f64 	%fd87, %fd86, %fd82, 0d3F56C16C1852B7AF;
	fma.rn.f64 	%fd88, %fd87, %fd82, 0d3F81111111122322;
	fma.rn.f64 	%fd89, %fd88, %fd82, 0d3FA55555555502A1;
	fma.rn.f64 	%fd90, %fd89, %fd82, 0d3FC5555555555511;
	fma.rn.f64 	%fd91, %fd90, %fd82, 0d3FE000000000000B;
	fma.rn.f64 	%fd92, %fd91, %fd82, 0d3FF0000000000000;
	fma.rn.f64 	%fd93, %fd92, %fd82, 0d3FF0000000000000;
	{
	.reg .b32 %temp; 
	mov.b64 	{%r13, %temp}, %fd93;
	}
	{
	.reg .b32 %temp; 
	mov.b64 	{%temp, %r14}, %fd93;
	}
	shl.b32 	%r40, %r12, 20;
	add.s32 	%r41, %r40, %r14;
	mov.b64 	%fd128, {%r13, %r41};
	{
	.reg .b32 %temp; 
	mov.b64 	{%temp, %r42}, %fd3;
	}
	mov.b32 	%f4, %r42;
	abs.f32 	%f2, %f4;
	setp.lt.f32 	%p10, %f2, 0f4086232B;
	@%p10 bra 	$L__BB2_13;
	setp.lt.f64 	%p11, %fd3, 0d0000000000000000;
	add.f64 	%fd94, %fd3, 0d7FF0000000000000;
	selp.f64 	%fd128, 0d0000000000000000, %fd94, %p11;
	setp.geu.f32 	%p12, %f2, 0f40874800;
	@%p12 bra 	$L__BB2_13;
	shr.u32 	%r43, %r12, 31;
	add.s32 	%r44, %r12, %r43;
	shr.s32 	%r45, %r44, 1;
	shl.b32 	%r46, %r45, 20;
	add.s32 	%r47, %r14, %r46;
	mov.b64 	%fd95, {%r13, %r47};
	sub.s32 	%r48, %r12, %r45;
	shl.b32 	%r49, %r48, 20;
	add.s32 	%r50, %r49, 1072693248;
	mov.b32 	%r51, 0;
	mov.b64 	%fd96, {%r51, %r50};
	mul.f64 	%fd128, %fd96, %fd95;
$L__BB2_13:
	abs.f64 	%fd18, %fd3;
	setp.neu.f64 	%p13, %fd18, 0d7FF0000000000000;
	@%p13 bra 	$L__BB2_15;
	mov.f64 	%fd102, 0d0000000000000000;
	mul.rn.f64 	%fd129, %fd3, %fd102;
	mov.b32 	%r59, 0;
	bra.uni 	$L__BB2_17;
$L__BB2_15:
	mul.f64 	%fd97, %fd3, 0d3FE45F306DC9C883;
	cvt.rni.s32.f64 	%r59, %fd97;
	cvt.rn.f64.s32 	%fd98, %r59;
	fma.rn.f64 	%fd99, %fd98, 0dBFF921FB54442D18, %fd3;
	fma.rn.f64 	%fd100, %fd98, 0dBC91A62633145C00, %fd99;
	fma.rn.f64 	%fd129, %fd98, 0dB97B839A252049C0, %fd100;
	setp.ltu.f64 	%p14, %fd18, 0d41E0000000000000;
	@%p14 bra 	$L__BB2_17;
	{ // callseq 3, 0
	.param .b64 param0;
	st.param.f64 	[param0], %fd3;
	.param .align 16 .b8 retval0[16];
	call.uni (retval0), 
	__internal_trig_reduction_slowpathd, 
	(
	param0
	);
	ld.param.f64 	%fd129, [retval0];
	ld.param.b32 	%r59, [retval0+8];
	} // callseq 3
$L__BB2_17:
	shl.b32 	%r54, %r59, 6;
	cvt.u64.u32 	%rd6, %r54;
	and.b64  	%rd7, %rd6, 64;
	add.s64 	%rd9, %rd4, %rd7;
	mul.rn.f64 	%fd103, %fd129, %fd129;
	and.b32  	%r55, %r59, 1;
	setp.eq.b32 	%p15, %r55, 1;
	selp.f64 	%fd104, 0dBDA8FF8320FD8164, 0d3DE5DB65F9785EBA, %p15;
	ld.global.nc.v2.f64 	{%fd105, %fd106}, [%rd9];
	fma.rn.f64 	%fd107, %fd104, %fd103, %fd105;
	fma.rn.f64 	%fd108, %fd107, %fd103, %fd106;
	ld.global.nc.v2.f64 	{%fd109, %fd110}, [%rd9+16];
	fma.rn.f64 	%fd111, %fd108, %fd103, %fd109;
	fma.rn.f64 	%fd112, %fd111, %fd103, %fd110;
	ld.global.nc.v2.f64 	{%fd113, %fd114}, [%rd9+32];
	fma.rn.f64 	%fd115, %fd112, %fd103, %fd113;
	fma.rn.f64 	%fd116, %fd115, %fd103, %fd114;
	fma.rn.f64 	%fd117, %fd116, %fd129, %fd129;
	fma.rn.f64 	%fd118, %fd116, %fd103, 0d3FF0000000000000;
	selp.f64 	%fd119, %fd118, %fd117, %p15;
	and.b32  	%r56, %r59, 2;
	setp.eq.s32 	%p16, %r56, 0;
	mov.f64 	%fd120, 0d0000000000000000;
	sub.f64 	%fd121, %fd120, %fd119;
	selp.f64 	%fd122, %fd119, %fd121, %p16;
	mul.f64 	%fd123, %fd128, %fd122;
	fma.rn.f64 	%fd125, %fd27, %fd123, %fd125;
$L__BB2_18:
	add.s32 	%r57, %r5, %r3;
	setp.lt.s32 	%p17, %r57, %r19;
	@%p17 bra 	$L__BB2_2;
$L__BB2_19:
	cvta.to.global.u64 	%rd10, %rd1;
	atom.global.add.f64 	%fd124, [%rd10], %fd125;
	ret;

}
	// .globl	_Z23warpOptimizedRiemannSumIdXadL_Z7sin_expIdET_S1_EEEvS1_S1_iPS1_
.visible .entry _Z23warpOptimizedRiemannSumIdXadL_Z7sin_expIdET_S1_EEEvS1_S1_iPS1_(
	.param .f64 _Z23warpOptimizedRiemannSumIdXadL_Z7sin_expIdET_S1_EEEvS1_S1_iPS1__param_0,
	.param .f64 _Z23warpOptimizedRiemannSumIdXadL_Z7sin_expIdET_S1_EEEvS1_S1_iPS1__param_1,
	.param .u32 _Z23warpOptimizedRiemannSumIdXadL_Z7sin_expIdET_S1_EEEvS1_S1_iPS1__param_2,
	.param .u64 .ptr .align 1 _Z23warpOptimizedRiemannSumIdXadL_Z7sin_expIdET_S1_EEEvS1_S1_iPS1__param_3
)
{
	.reg .pred 	%p<21>;
	.reg .b32 	%r<56>;
	.reg .b32 	%f<3>;
	.reg .b64 	%rd<7>;
	.reg .b64 	%fd<81>;

	ld.param.f64 	%fd15, [_Z23warpOptimizedRiemannSumIdXadL_Z7sin_expIdET_S1_EEEvS1_S1_iPS1__param_0];
	ld.param.f64 	%fd16, [_Z23warpOptimizedRiemannSumIdXadL_Z7sin_expIdET_S1_EEEvS1_S1_iPS1__param_1];
	ld.param.u32 	%r13, [_Z23warpOptimizedRiemannSumIdXadL_Z7sin_expIdET_S1_EEEvS1_S1_iPS1__param_2];
	ld.param.u64 	%rd1, [_Z23warpOptimizedRiemannSumIdXadL_Z7sin_expIdET_S1_EEEvS1_S1_iPS1__param_3];
	mov.u32 	%r1, %tid.x;
	mov.u32 	%r14, %ctaid.x;
	mov.u32 	%r2, %ntid.x;
	mad.lo.s32 	%r54, %r14, %r2, %r1;
	setp.ge.s32 	%p1, %r54, %r13;
	mov.f64 	%fd80, 0d0000000000000000;
	@%p1 bra 	$L__BB3_10;
	mov.u32 	%r15, %nctaid.x;
	mul.lo.s32 	%r4, %r2, %r15;
	mov.f64 	%fd80, 0d0000000000000000;
	mov.u64 	%rd4, __cudart_sin_cos_coeffs;
$L__BB3_2:
	cvt.rn.f64.s32 	%fd19, %r54;
	fma.rn.f64 	%fd2, %fd16, %fd19, %fd15;
	fma.rn.f64 	%fd20, %fd2, 0d3FF71547652B82FE, 0d4338000000000000;
	{
	.reg .b32 %temp; 
	mov.b64 	{%r6, %temp}, %fd20;
	}
	mov.f64 	%fd21, 0dC338000000000000;
	add.rn.f64 	%fd22, %fd20, %fd21;
	fma.rn.f64 	%fd23, %fd22, 0dBFE62E42FEFA39EF, %fd2;
	fma.rn.f64 	%fd24, %fd22, 0dBC7ABC9E3B39803F, %fd23;
	fma.rn.f64 	%fd25, %fd24, 0d3E5ADE1569CE2BDF, 0d3E928AF3FCA213EA;
	fma.rn.f64 	%fd26, %fd25, %fd24, 0d3EC71DEE62401315;
	fma.rn.f64 	%fd27, %fd26, %fd24, 0d3EFA01997C89EB71;
	fma.rn.f64 	%fd28, %fd27, %fd24, 0d3F2A01A014761F65;
	fma.rn.f64 	%fd29, %fd28, %fd24, 0d3F56C16C1852B7AF;
	fma.rn.f64 	%fd30, %fd29, %fd24, 0d3F81111111122322;
	fma.rn.f64 	%fd31, %fd30, %fd24, 0d3FA55555555502A1;
	fma.rn.f64 	%fd32, %fd31, %fd24, 0d3FC5555555555511;
	fma.rn.f64 	%fd33, %fd32, %fd24, 0d3FE000000000000B;
	fma.rn.f64 	%fd34, %fd33, %fd24, 0d3FF0000000000000;
	fma.rn.f64 	%fd35, %fd34, %fd24, 0d3FF0000000000000;
	{
	.reg .b32 %temp; 
	mov.b64 	{%r7, %temp}, %fd35;
	}
	{
	.reg .b32 %temp; 
	mov.b64 	{%temp, %r8}, %fd35;
	}
	shl.b32 	%r16, %r6, 20;
	add.s32 	%r17, %r16, %r8;
	mov.b64 	%fd78, {%r7, %r17};
	{
	.reg .b32 %temp; 
	mov.b64 	{%temp, %r18}, %fd2;
	}
	mov.b32 	%f2, %r18;
	abs.f32 	%f1, %f2;
	setp.lt.f32 	%p2, %f1, 0f4086232B;
	@%p2 bra 	$L__BB3_5;
	setp.lt.f64 	%p3, %fd2, 0d0000000000000000;
	add.f64 	%fd36, %fd2, 0d7FF0000000000000;
	selp.f64 	%fd78, 0d0000000000000000, %fd36, %p3;
	setp.geu.f32 	%p4, %f1, 0f40874800;
	@%p4 bra 	$L__BB3_5;
	shr.u32 	%r19, %r6, 31;
	add.s32 	%r20, %r6, %r19;
	shr.s32 	%r21, %r20, 1;
	shl.b32 	%r22, %r21, 20;
	add.s32 	%r23, %r8, %r22;
	mov.b64 	%fd37, {%r7, %r23};
	sub.s32 	%r24, %r6, %r21;
	shl.b32 	%r25, %r24, 20;
	add.s32 	%r26, %r25, 1072693248;
	mov.b32 	%r27, 0;
	mov.b64 	%fd38, {%r27, %r26};
	mul.f64 	%fd78, %fd38, %fd37;
$L__BB3_5:
	abs.f64 	%fd7, %fd2;
	setp.neu.f64 	%p5, %fd7, 0d7FF0000000000000;
	@%p5 bra 	$L__BB3_7;
	mov.f64 	%fd44, 0d0000000000000000;
	mul.rn.f64 	%fd79, %fd2, %fd44;
	mov.b32 	%r55, 0;
	bra.uni 	$L__BB3_9;
$L__BB3_7:
	mul.f64 	%fd39, %fd2, 0d3FE45F306DC9C883;
	cvt.rni.s32.f64 	%r55, %fd39;
	cvt.rn.f64.s32 	%fd40, %r55;
	fma.rn.f64 	%fd41, %fd40, 0dBFF921FB54442D18, %fd2;
	fma.rn.f64 	%fd42, %fd40, 0dBC91A62633145C00, %fd41;
	fma.rn.f64 	%fd79, %fd40, 0dB97B839A252049C0, %fd42;
	setp.ltu.f64 	%p6, %fd7, 0d41E0000000000000;
	@%p6 bra 	$L__BB3_9;
	{ // callseq 4, 0
	.param .b64 param0;
	st.param.f64 	[param0], %fd2;
	.param .align 16 .b8 retval0[16];
	call.uni (retval0), 
	__internal_trig_reduction_slowpathd, 
	(
	param0
	);
	ld.param.f64 	%fd79, [retval0];
	ld.param.b32 	%r55, [retval0+8];
	} // callseq 4
$L__BB3_9:
	shl.b32 	%r30, %r55, 6;
	cvt.u64.u32 	%rd2, %r30;
	and.b64  	%rd3, %rd2, 64;
	add.s64 	%rd5, %rd4, %rd3;
	mul.rn.f64 	%fd45, %fd79, %fd79;
	and.b32  	%r31, %r55, 1;
	setp.eq.b32 	%p7, %r31, 1;
	selp.f64 	%fd46, 0dBDA8FF8320FD8164, 0d3DE5DB65F9785EBA, %p7;
	ld.global.nc.v2.f64 	{%fd47, %fd48}, [%rd5];
	fma.rn.f64 	%fd49, %fd46, %fd45, %fd47;
	fma.rn.f64 	%fd50, %fd49, %fd45, %fd48;
	ld.global.nc.v2.f64 	{%fd51, %fd52}, [%rd5+16];
	fma.rn.f64 	%fd53, %fd50, %fd45, %fd51;
	fma.rn.f64 	%fd54, %fd53, %fd45, %fd52;
	ld.global.nc.v2.f64 	{%fd55, %fd56}, [%rd5+32];
	fma.rn.f64 	%fd57, %fd54, %fd45, %fd55;
	fma.rn.f64 	%fd58, %fd57, %fd45, %fd56;
	fma.rn.f64 	%fd59, %fd58, %fd79, %fd79;
	fma.rn.f64 	%fd60, %fd58, %fd45, 0d3FF0000000000000;
	selp.f64 	%fd61, %fd60, %fd59, %p7;
	and.b32  	%r32, %r55, 2;
	setp.eq.s32 	%p8, %r32, 0;
	mov.f64 	%fd62, 0d0000000000000000;
	sub.f64 	%fd63, %fd62, %fd61;
	selp.f64 	%fd64, %fd61, %fd63, %p8;
	mul.f64 	%fd65, %fd78, %fd64;
	fma.rn.f64 	%fd80, %fd16, %fd65, %fd80;
	add.s32 	%r54, %r54, %r4;
	setp.lt.s32 	%p9, %r54, %r13;
	@%p9 bra 	$L__BB3_2;
$L__BB3_10:
	// begin inline asm
	mov.b64 {%r33,%r34}, %fd80;
	// end inline asm
	shfl.sync.down.b32	%r36|%p10, %r34, 16, 31, -1;
	shfl.sync.down.b32	%r35|%p11, %r33, 16, 31, -1;
	// begin inline asm
	mov.b64 %fd67, {%r35,%r36};
	// end inline asm
	add.f64 	%fd68, %fd80, %fd67;
	// begin inline asm
	mov.b64 {%r37,%r38}, %fd68;
	// end inline asm
	shfl.sync.down.b32	%r40|%p12, %r38, 8, 31, -1;
	shfl.sync.down.b32	%r39|%p13, %r37, 8, 31, -1;
	// begin inline asm
	mov.b64 %fd69, {%r39,%r40};
	// end inline asm
	add.f64 	%fd70, %fd68, %fd69;
	// begin inline asm
	mov.b64 {%r41,%r42}, %fd70;
	// end inline asm
	shfl.sync.down.b32	%r44|%p14, %r42, 4, 31, -1;
	shfl.sync.down.b32	%r43|%p15, %r41, 4, 31, -1;
	// begin inline asm
	mov.b64 %fd71, {%r43,%r44};
	// end inline asm
	add.f64 	%fd72, %fd70, %fd71;
	// begin inline asm
	mov.b64 {%r45,%r46}, %fd72;
	// end inline asm
	shfl.sync.down.b32	%r48|%p16, %r46, 2, 31, -1;
	shfl.sync.down.b32	%r47|%p17, %r45, 2, 31, -1;
	// begin inline asm
	mov.b64 %fd73, {%r47,%r48};
	// end inline asm
	add.f64 	%fd74, %fd72, %fd73;
	// begin inline asm
	mov.b64 {%r49,%r50}, %fd74;
	// end inline asm
	shfl.sync.down.b32	%r52|%p18, %r50, 1, 31, -1;
	shfl.sync.down.b32	%r51|%p19, %r49, 1, 31, -1;
	// begin inline asm
	mov.b64 %fd75, {%r51,%r52};
	// end inline asm
	add.f64 	%fd14, %fd74, %fd75;
	and.b32  	%r53, %r1, 31;
	setp.ne.s32 	%p20, %r53, 0;
	@%p20 bra 	$L__BB3_12;
	cvta.to.global.u64 	%rd6, %rd1;
	atom.global.add.f64 	%fd76, [%rd6], %fd14;
$L__BB3_12:
	ret;

}
	// .globl	_Z22sharedMemoryRiemannSumIdXadL_Z7sin_expIdET_S1_EEEvS1_S1_iPS1_
.visible .entry _Z22sharedMemoryRiemannSumIdXadL_Z7sin_expIdET_S1_EEEvS1_S1_iPS1_(
	.param .f64 _Z22sharedMemoryRiemannSumIdXadL_Z7sin_expIdET_S1_EEEvS1_S1_iPS1__param_0,
	.param .f64 _Z22sharedMemoryRiemannSumIdXadL_Z7sin_expIdET_S1_EEEvS1_S1_iPS1__param_1,
	.param .u32 _Z22sharedMemoryRiemannSumIdXadL_Z7sin_expIdET_S1_EEEvS1_S1_iPS1__param_2,
	.param .u64 .ptr .align 1 _Z22sharedMemoryRiemannSumIdXadL_Z7sin_expIdET_S1_EEEvS1_S1_iPS1__param_3
)
{
	.reg .pred 	%p<19>;
	.reg .b32 	%r<38>;
	.reg .b32 	%f<3>;
	.reg .b64 	%rd<7>;
	.reg .b64 	%fd<95>;
	// demoted variable
	.shared .align 8 .b8 _ZZ22sharedMemoryRiemannSumIdXadL_Z7sin_expIdET_S1_EEEvS1_S1_iPS1_E9sharedMem[2048];
	ld.param.f64 	%fd14, [_Z22sharedMemoryRiemannSumIdXadL_Z7sin_expIdET_S1_EEEvS1_S1_iPS1__param_0];
	ld.param.f64 	%fd15, [_Z22sharedMemoryRiemannSumIdXadL_Z7sin_expIdET_S1_EEEvS1_S1_iPS1__param_1];
	ld.param.u32 	%r14, [_Z22sharedMemoryRiemannSumIdXadL_Z7sin_expIdET_S1_EEEvS1_S1_iPS1__param_2];
	ld.param.u64 	%rd1, [_Z22sharedMemoryRiemannSumIdXadL_Z7sin_expIdET_S1_EEEvS1_S1_iPS1__param_3];
	mov.u32 	%r1, %tid.x;
	mov.u32 	%r15, %ctaid.x;
	mov.u32 	%r2, %ntid.x;
	mad.lo.s32 	%r36, %r15, %r2, %r1;
	setp.ge.s32 	%p1, %r36, %r14;
	mov.f64 	%fd94, 0d0000000000000000;
	@%p1 bra 	$L__BB4_10;
	mov.u32 	%r16, %nctaid.x;
	mul.lo.s32 	%r4, %r2, %r16;
	mov.f64 	%fd94, 0d0000000000000000;
	mov.u64 	%rd4, __cudart_sin_cos_coeffs;
$L__BB4_2:
	cvt.rn.f64.s32 	%fd18, %r36;
	fma.rn.f64 	%fd2, %fd15, %fd18, %fd14;
	fma.rn.f64 	%fd19, %fd2, 0d3FF71547652B82FE, 0d4338000000000000;
	{
	.reg .b32 %temp; 
	mov.b64 	{%r6, %temp}, %fd19;
	}
	mov.f64 	%fd20, 0dC338000000000000;
	add.rn.f64 	%fd21, %fd19, %fd20;
	fma.rn.f64 	%fd22, %fd21, 0dBFE62E42FEFA39EF, %fd2;
	fma.rn.f64 	%fd23, %fd21, 0dBC7ABC9E3B39803F, %fd22;
	fma.rn.f64 	%fd24, %fd23, 0d3E5ADE1569CE2BDF, 0d3E928AF3FCA213EA;
	fma.rn.f64 	%fd25, %fd24, %fd23, 0d3EC71DEE62401315;
	fma.rn.f64 	%fd26, %fd25, %fd23, 0d3EFA01997C89EB71;
	fma.rn.f64 	%fd27, %fd26, %fd23, 0d3F2A01A014761F65;
	fma.rn.f64 	%fd28, %fd27, %fd23, 0d3F56C16C1852B7AF;
	fma.rn.f64 	%fd29, %fd28, %fd23, 0d3F81111111122322;
	fma.rn.f64 	%fd30, %fd29, %fd23, 0d3FA55555555502A1;
	fma.rn.f64 	%fd31, %fd30, %fd23, 0d3FC5555555555511;
	fma.rn.f64 	%fd32, %fd31, %fd23, 0d3FE000000000000B;
	fma.rn.f64 	%fd33, %fd32, %fd23, 0d3FF0000000000000;
	fma.rn.f64 	%fd34, %fd33, %fd23, 0d3FF0000000000000;
	{
	.reg .b32 %temp; 
	mov.b64 	{%r7, %temp}, %fd34;
	}
	{
	.reg .b32 %temp; 
	mov.b64 	{%temp, %r8}, %fd34;
	}
	shl.b32 	%r17, %r6, 20;
	add.s32 	%r18, %r17, %r8;
	mov.b64 	%fd92, {%r7, %r18};
	{
	.reg .b32 %temp; 
	mov.b64 	{%temp, %r19}, %fd2;
	}
	mov.b32 	%f2, %r19;
	abs.f32 	%f1, %f2;
	setp.lt.f32 	%p2, %f1, 0f4086232B;
	@%p2 bra 	$L__BB4_5;
	setp.lt.f64 	%p3, %fd2, 0d0000000000000000;
	add.f64 	%fd35, %fd2, 0d7FF0000000000000;
	selp.f64 	%fd92, 0d0000000000000000, %fd35, %p3;
	setp.geu.f32 	%p4, %f1, 0f40874800;
	@%p4 bra 	$L__BB4_5;
	shr.u32 	%r20, %r6, 31;
	add.s32 	%r21, %r6, %r20;
	shr.s32 	%r22, %r21, 1;
	shl.b32 	%r23, %r22, 20;
	add.s32 	%r24, %r8, %r23;
	mov.b64 	%fd36, {%r7, %r24};
	sub.s32 	%r25, %r6, %r22;
	shl.b32 	%r26, %r25, 20;
	add.s32 	%r27, %r26, 1072693248;
	mov.b32 	%r28, 0;
	mov.b64 	%fd37, {%r28, %r27};
	mul.f64 	%fd92, %fd37, %fd36;
$L__BB4_5:
	abs.f64 	%fd7, %fd2;
	setp.neu.f64 	%p5, %fd7, 0d7FF0000000000000;
	@%p5 bra 	$L__BB4_7;
	mov.f64 	%fd43, 0d0000000000000000;
	mul.rn.f64 	%fd93, %fd2, %fd43;
	mov.b32 	%r37, 0;
	bra.uni 	$L__BB4_9;
$L__BB4_7:
	mul.f64 	%fd38, %fd2, 0d3FE45F306DC9C883;
	cvt.rni.s32.f64 	%r37, %fd38;
	cvt.rn.f64.s32 	%fd39, %r37;
	fma.rn.f64 	%fd40, %fd39, 0dBFF921FB54442D18, %fd2;
	fma.rn.f64 	%fd41, %fd39, 0dBC91A62633145C00, %fd40;
	fma.rn.f64 	%fd93, %fd39, 0dB97B839A252049C0, %fd41;
	setp.ltu.f64 	%p6, %fd7, 0d41E0000000000000;
	@%p6 bra 	$L__BB4_9;
	{ // callseq 5, 0
	.param .b64 param0;
	st.param.f64 	[param0], %fd2;
	.param .align 16 .b8 retval0[16];
	call.uni (retval0), 
	__internal_trig_reduction_slowpathd, 
	(
	param0
	);
	ld.param.f64 	%fd93, [retval0];
	ld.param.b32 	%r37, [retval0+8];
	} // callseq 5
$L__BB4_9:
	shl.b32 	%r31, %r37, 6;
	cvt.u64.u32 	%rd2, %r31;
	and.b64  	%rd3, %rd2, 64;
	add.s64 	%rd5, %rd4, %rd3;
	mul.rn.f64 	%fd44, %fd93, %fd93;
	and.b32  	%r32, %r37, 1;
	setp.eq.b32 	%p7, %r32, 1;
	selp.f64 	%fd45, 0dBDA8FF8320FD8164, 0d3DE5DB65F9785EBA, %p7;
	ld.global.nc.v2.f64 	{%fd46, %fd47}, [%rd5];
	fma.rn.f64 	%fd48, %fd45, %fd44, %fd46;
	fma.rn.f64 	%fd49, %fd48, %fd44, %fd47;
	ld.global.nc.v2.f64 	{%fd50, %fd51}, [%rd5+16];
	fma.rn.f64 	%fd52, %fd49, %fd44, %fd50;
	fma.rn.f64 	%fd53, %fd52, %fd44, %fd51;
	ld.global.nc.v2.f64 	{%fd54, %fd55}, [%rd5+32];
	fma.rn.f64 	%fd56, %fd53, %fd44, %fd54;
	fma.rn.f64 	%fd57, %fd56, %fd44, %fd55;
	fma.rn.f64 	%fd58, %fd57, %fd93, %fd93;
	fma.rn.f64 	%fd59, %fd57, %fd44, 0d3FF0000000000000;
	selp.f64 	%fd60, %fd59, %fd58, %p7;
	and.b32  	%r33, %r37, 2;
	setp.eq.s32 	%p8, %r33, 0;
	mov.f64 	%fd61, 0d0000000000000000;
	sub.f64 	%fd62, %fd61, %fd60;
	selp.f64 	%fd63, %fd60, %fd62, %p8;
	mul.f64 	%fd64, %fd92, %fd63;
	fma.rn.f64 	%fd94, %fd15, %fd64, %fd94;
	add.s32 	%r36, %r36, %r4;
	setp.lt.s32 	%p9, %r36, %r14;
	@%p9 bra 	$L__BB4_2;
$L__BB4_10:
	shl.b32 	%r34, %r1, 3;
	mov.u32 	%r35, _ZZ22sharedMemoryRiemannSumIdXadL_Z7sin_expIdET_S1_EEEvS1_S1_iPS1_E9sharedMem;
	add.s32 	%r13, %r35, %r34;
	st.shared.f64 	[%r13], %fd94;
	bar.sync 	0;
	setp.gt.u32 	%p10, %r1, 127;
	@%p10 bra 	$L__BB4_12;
	ld.shared.f64 	%fd65, [%r13+1024];
	ld.shared.f64 	%fd66, [%r13];
	add.f64 	%fd67, %fd65, %fd66;
	st.shared.f64 	[%r13], %fd67;
$L__BB4_12:
	bar.sync 	0;
	setp.gt.u32 	%p11, %r1, 63;
	@%p11 bra 	$L__BB4_14;
	ld.shared.f64 	%fd68, [%r13+512];
	ld.shared.f64 	%fd69, [%r13];
	add.f64 	%fd70, %fd68, %fd69;
	st.shared.f64 	[%r13], %fd70;
$L__BB4_14:
	bar.sync 	0;
	setp.gt.u32 	%p12, %r1, 31;
	@%p12 bra 	$L__BB4_16;
	ld.shared.f64 	%fd71, [%r13+256];
	ld.shared.f64 	%fd72, [%r13];
	add.f64 	%fd73, %fd71, %fd72;
	st.shared.f64 	[%r13], %fd73;
$L__BB4_16:
	bar.sync 	0;
	setp.gt.u32 	%p13, %r1, 15;
	@%p13 bra 	$L__BB4_18;
	ld.shared.f64 	%fd74, [%r13+128];
	ld.shared.f64 	%fd75, [%r13];
	add.f64 	%fd76, %fd74, %fd75;
	st.shared.f64 	[%r13], %fd76;
$L__BB4_18:
	bar.sync 	0;
	setp.gt.u32 	%p14, %r1, 7;
	@%p14 bra 	$L__BB4_20;
	ld.shared.f64 	%fd77, [%r13+64];
	ld.shared.f64 	%fd78, [%r13];
	add.f64 	%fd79, %fd77, %fd78;
	st.shared.f64 	[%r13], %fd79;
$L__BB4_20:
	bar.sync 	0;
	setp.gt.u32 	%p15, %r1, 3;
	@%p15 bra 	$L__BB4_22;
	ld.shared.f64 	%fd80, [%r13+32];
	ld.shared.f64 	%fd81, [%r13];
	add.f64 	%fd82, %fd80, %fd81;
	st.shared.f64 	[%r13], %fd82;
$L__BB4_22:
	bar.sync 	0;
	setp.gt.u32 	%p16, %r1, 1;
	@%p16 bra 	$L__BB4_24;
	ld.shared.f64 	%fd83, [%r13+16];
	ld.shared.f64 	%fd84, [%r13];
	add.f64 	%fd85, %fd83, %fd84;
	st.shared.f64 	[%r13], %fd85;
$L__BB4_24:
	bar.sync 	0;
	setp.ne.s32 	%p17, %r1, 0;
	@%p17 bra 	$L__BB4_26;
	ld.shared.f64 	%fd86, [_ZZ22sharedMemoryRiemannSumIdXadL_Z7sin_expIdET_S1_EEEvS1_S1_iPS1_E9sharedMem+8];
	ld.shared.f64 	%fd87, [%r13];
	add.f64 	%fd88, %fd86, %fd87;
	st.shared.f64 	[%r13], %fd88;
$L__BB4_26:
	setp.ne.s32 	%p18, %r1, 0;
	bar.sync 	0;
	@%p18 bra 	$L__BB4_28;
	ld.shared.f64 	%fd89, [_ZZ22sharedMemoryRiemannSumIdXadL_Z7sin_expIdET_S1_EEEvS1_S1_iPS1_E9sharedMem];
	cvta.to.global.u64 	%rd6, %rd1;
	atom.global.add.f64 	%fd90, [%rd6], %fd89;
$L__BB4_28:
	ret;

}
	// .globl	_Z15naiveRiemannSumIdXadL_Z6squareIdET_S1_EEEvS1_S1_iPS1_
.visible .entry _Z15naiveRiemannSumIdXadL_Z6squareIdET_S1_EEEvS1_S1_iPS1_(
	.param .f64 _Z15naiveRiemannSumIdXadL_Z6squareIdET_S1_EEEvS1_S1_iPS1__param_0,
	.param .f64 _Z15naiveRiemannSumIdXadL_Z6squareIdET_S1_EEEvS1_S1_iPS1__param_1,
	.param .u32 _Z15naiveRiemannSumIdXadL_Z6squareIdET_S1_EEEvS1_S1_iPS1__param_2,
	.param .u64 .ptr .align 1 _Z15naiveRiemannSumIdXadL_Z6squareIdET_S1_EEEvS1_S1_iPS1__param_3
)
{
	.reg .pred 	%p<3>;
	.reg .b32 	%r<11>;
	.reg .b64 	%rd<3>;
	.reg .b64 	%fd<14>;

	ld.param.f64 	%fd4, [_Z15naiveRiemannSumIdXadL_Z6squareIdET_S1_EEEvS1_S1_iPS1__param_0];
	ld.param.f64 	%fd5, [_Z15naiveRiemannSumIdXadL_Z6squareIdET_S1_EEEvS1_S1_iPS1__param_1];
	ld.param.u32 	%r6, [_Z15naiveRiemannSumIdXadL_Z6squareIdET_S1_EEEvS1_S1_iPS1__param_2];
	ld.param.u64 	%rd1, [_Z15naiveRiemannSumIdXadL_Z6squareIdET_S1_EEEvS1_S1_iPS1__param_3];
	mov.u32 	%r7, %tid.x;
	mov.u32 	%r8, %ctaid.x;
	mov.u32 	%r1, %ntid.x;
	mad.lo.s32 	%r10, %r8, %r1, %r7;
	setp.ge.s32 	%p1, %r10, %r6;
	mov.f64 	%fd13, 0d0000000000000000;
	@%p1 bra 	$L__BB5_3;
	mov.u32 	%r9, %nctaid.x;
	mul.lo.s32 	%r3, %r1, %r9;
	mov.f64 	%fd13, 0d0000000000000000;
$L__BB5_2:
	cvt.rn.f64.s32 	%fd8, %r10;
	fma.rn.f64 	%fd9, %fd5, %fd8, %fd4;
	mul.f64 	%fd10, %fd9, %fd9;
	fma.rn.f64 	%fd13, %fd5, %fd10, %fd13;
	add.s32 	%r10, %r10, %r3;
	setp.lt.s32 	%p2, %r10, %r6;
	@%p2 bra 	$L__BB5_2;
$L__BB5_3:
	cvta.to.global.u64 	%rd2, %rd1;
	atom.global.add.f64 	%fd11, [%rd2], %fd13;
	ret;

}
	// .globl	_Z20gridStrideRiemannSumIdXadL_Z6squareIdET_S1_EEEvS1_S1_iPS1_
.visible .entry _Z20gridStrideRiemannSumIdXadL_Z6squareIdET_S1_EEEvS1_S1_iPS1_(
	.param .f64 _Z20gridStrideRiemannSumIdXadL_Z6squareIdET_S1_EEEvS1_S1_iPS1__param_0,
	.param .f64 _Z20gridStrideRiemannSumIdXadL_Z6squareIdET_S1_EEEvS1_S1_iPS1__param_1,
	.param .u32 _Z20gridStrideRiemannSumIdXadL_Z6squareIdET_S1_EEEvS1_S1_iPS1__param_2,
	.param .u64 .ptr .align 1 _Z20gridStrideRiemannSumIdXadL_Z6squareIdET_S1_EEEvS1_S1_iPS1__param_3
)
{
	.reg .pred 	%p<3>;
	.reg .b32 	%r<11>;
	.reg .b64 	%rd<3>;
	.reg .b64 	%fd<14>;

	ld.param.f64 	%fd4, [_Z20gridStrideRiemannSumIdXadL_Z6squareIdET_S1_EEEvS1_S1_iPS1__param_0];
	ld.param.f64 	%fd5, [_Z20gridStrideRiemannSumIdXadL_Z6squareIdET_S1_EEEvS1_S1_iPS1__param_1];
	ld.param.u32 	%r6, [_Z20gridStrideRiemannSumIdXadL_Z6squareIdET_S1_EEEvS1_S1_iPS1__param_2];
	ld.param.u64 	%rd1, [_Z20gridStrideRiemannSumIdXadL_Z6squareIdET_S1_EEEvS1_S1_iPS1__param_3];
	mov.u32 	%r7, %tid.x;
	mov.u32 	%r8, %ctaid.x;
	mov.u32 	%r1, %ntid.x;
	mad.lo.s32 	%r10, %r8, %r1, %r7;
	setp.ge.s32 	%p1, %r10, %r6;
	mov.f64 	%fd13, 0d0000000000000000;
	@%p1 bra 	$L__BB6_3;
	mov.u32 	%r9, %nctaid.x;
	mul.lo.s32 	%r3, %r9, %r1;
	mov.f64 	%fd13, 0d0000000000000000;
$L__BB6_2:
	cvt.rn.f64.s32 	%fd8, %r10;
	fma.rn.f64 	%fd9, %fd5, %fd8, %fd4;
	mul.f64 	%fd10, %fd9, %fd9;
	fma.rn.f64 	%fd13, %fd5, %fd10, %fd13;
	add.s32 	%r10, %r10, %r3;
	setp.lt.s32 	%p2, %r10, %r6;
	@%p2 bra 	$L__BB6_2;
$L__BB6_3:
	cvta.to.global.u64 	%rd2, %rd1;
	atom.global.add.f64 	%fd11, [%rd2], %fd13;
	ret;

}
	// .globl	_Z18unrolledRiemannSumIdXadL_Z6squareIdET_S1_EEEvS1_S1_iPS1_
.visible .entry _Z18unrolledRiemannSumIdXadL_Z6squareIdET_S1_EEEvS1_S1_iPS1_(
	.param .f64 _Z18unrolledRiemannSumIdXadL_Z6squareIdET_S1_EEEvS1_S1_iPS1__param_0,
	.param .f64 _Z18unrolledRiemannSumIdXadL_Z6squareIdET_S1_EEEvS1_S1_iPS1__param_1,
	.param .u32 _Z18unrolledRiemannSumIdXadL_Z6squareIdET_S1_EEEvS1_S1_iPS1__param_2,
	.param .u64 .ptr .align 1 _Z18unrolledRiemannSumIdXadL_Z6squareIdET_S1_EEEvS1_S1_iPS1__param_3
)
{
	.reg .pred 	%p<4>;
	.reg .b32 	%r<12>;
	.reg .b64 	%rd<3>;
	.reg .b64 	%fd<19>;

	ld.param.f64 	%fd4, [_Z18unrolledRiemannSumIdXadL_Z6squareIdET_S1_EEEvS1_S1_iPS1__param_0];
	ld.param.f64 	%fd5, [_Z18unrolledRiemannSumIdXadL_Z6squareIdET_S1_EEEvS1_S1_iPS1__param_1];
	ld.param.u32 	%r6, [_Z18unrolledRiemannSumIdXadL_Z6squareIdET_S1_EEEvS1_S1_iPS1__param_2];
	ld.param.u64 	%rd1, [_Z18unrolledRiemannSumIdXadL_Z6squareIdET_S1_EEEvS1_S1_iPS1__param_3];
	mov.u32 	%r7, %tid.x;
	mov.u32 	%r8, %ctaid.x;
	mov.u32 	%r1, %ntid.x;
	mad.lo.s32 	%r11, %r8, %r1, %r7;
	setp.ge.s32 	%p1, %r11, %r6;
	mov.f64 	%fd18, 0d0000000000000000;
	@%p1 bra 	$L__BB7_3;
	mov.u32 	%r9, %nctaid.x;
	mul.lo.s32 	%r3, %r1, %r9;
	mov.f64 	%fd18, 0d0000000000000000;
$L__BB7_2:
	cvt.rn.f64.s32 	%fd8, %r11;
	fma.rn.f64 	%fd9, %fd5, %fd8, %fd4;
	add.s32 	%r10, %r11, %r3;
	cvt.rn.f64.u32 	%fd10, %r10;
	fma.rn.f64 	%fd11, %fd5, %fd10, %fd4;
	mul.f64 	%fd12, %fd9, %fd9;
	fma.rn.f64 	%fd13, %fd5, %fd12, %fd18;
	setp.lt.u32 	%p2, %r10, %r6;
	mul.f64 	%fd14, %fd11, %fd11;
	fma.rn.f64 	%fd15, %fd5, %fd14, %fd13;
	selp.f64 	%fd18, %fd15, %fd13, %p2;
	add.s32 	%r11, %r10, %r3;
	setp.lt.s32 	%p3, %r11, %r6;
	@%p3 bra 	$L__BB7_2;
$L__BB7_3:
	cvta.to.global.u64 	%rd2, %rd1;
	atom.global.add.f64 	%fd16, [%rd2], %fd18;
	ret;

}
	// .globl	_Z23warpOptimizedRiemannSumIdXadL_Z6squareIdET_S1_EEEvS1_S1_iPS1_
.visible .entry _Z23warpOptimizedRiemannSumIdXadL_Z6squareIdET_S1_EEEvS1_S1_iPS1_(
	.param .f64 _Z23warpOptimizedRiemannSumIdXadL_Z6squareIdET_S1_EEEvS1_S1_iPS1__param_0,
	.param .f64 _Z23warpOptimizedRiemannSumIdXadL_Z6squareIdET_S1_EEEvS1_S1_iPS1__param_1,
	.param .u32 _Z23warpOptimizedRiemannSumIdXadL_Z6squareIdET_S1_EEEvS1_S1_iPS1__param_2,
	.param .u64 .ptr .align 1 _Z23warpOptimizedRiemannSumIdXadL_Z6squareIdET_S1_EEEvS1_S1_iPS1__param_3
)
{
	.reg .pred 	%p<14>;
	.reg .b32 	%r<32>;
	.reg .b64 	%rd<3>;
	.reg .b64 	%fd<25>;

	ld.param.f64 	%fd5, [_Z23warpOptimizedRiemannSumIdXadL_Z6squareIdET_S1_EEEvS1_S1_iPS1__param_0];
	ld.param.f64 	%fd6, [_Z23warpOptimizedRiemannSumIdXadL_Z6squareIdET_S1_EEEvS1_S1_iPS1__param_1];
	ld.param.u32 	%r7, [_Z23warpOptimizedRiemannSumIdXadL_Z6squareIdET_S1_EEEvS1_S1_iPS1__param_2];
	ld.param.u64 	%rd1, [_Z23warpOptimizedRiemannSumIdXadL_Z6squareIdET_S1_EEEvS1_S1_iPS1__param_3];
	mov.u32 	%r1, %tid.x;
	mov.u32 	%r8, %ctaid.x;
	mov.u32 	%r2, %ntid.x;
	mad.lo.s32 	%r31, %r8, %r2, %r1;
	setp.ge.s32 	%p1, %r31, %r7;
	mov.f64 	%fd24, 0d0000000000000000;
	@%p1 bra 	$L__BB8_3;
	mov.u32 	%r9, %nctaid.x;
	mul.lo.s32 	%r4, %r2, %r9;
	mov.f64 	%fd24, 0d0000000000000000;
$L__BB8_2:
	cvt.rn.f64.s32 	%fd9, %r31;
	fma.rn.f64 	%fd10, %fd6, %fd9, %fd5;
	mul.f64 	%fd11, %fd10, %fd10;
	fma.rn.f64 	%fd24, %fd6, %fd11, %fd24;
	add.s32 	%r31, %r31, %r4;
	setp.lt.s32 	%p2, %r31, %r7;
	@%p2 bra 	$L__BB8_2;
$L__BB8_3:
	// begin inline asm
	mov.b64 {%r10,%r11}, %fd24;
	// end inline asm
	shfl.sync.down.b32	%r13|%p3, %r11, 16, 31, -1;
	shfl.sync.down.b32	%r12|%p4, %r10, 16, 31, -1;
	// begin inline asm
	mov.b64 %fd13, {%r12,%r13};
	// end inline asm
	add.f64 	%fd14, %fd24, %fd13;
	// begin inline asm
	mov.b64 {%r14,%r15}, %fd14;
	// end inline asm
	shfl.sync.down.b32	%r17|%p5, %r15, 8, 31, -1;
	shfl.sync.down.b32	%r16|%p6, %r14, 8, 31, -1;
	// begin inline asm
	mov.b64 %fd15, {%r16,%r17};
	// end inline asm
	add.f64 	%fd16, %fd14, %fd15;
	// begin inline asm
	mov.b64 {%r18,%r19}, %fd16;
	// end inline asm
	shfl.sync.down.b32	%r21|%p7, %r19, 4, 31, -1;
	shfl.sync.down.b32	%r20|%p8, %r18, 4, 31, -1;
	// begin inline asm
	mov.b64 %fd17, {%r20,%r21};
	// end inline asm
	add.f64 	%fd18, %fd16, %fd17;
	// begin inline asm
	mov.b64 {%r22,%r23}, %fd18;
	// end inline asm
	shfl.sync.down.b32	%r25|%p9, %r23, 2, 31, -1;
	shfl.sync.down.b32	%r24|%p10, %r22, 2, 31, -1;
	// begin inline asm
	mov.b64 %fd19, {%r24,%r25};
	// end inline asm
	add.f64 	%fd20, %fd18, %fd19;
	// begin inline asm
	mov.b64 {%r26,%r27}, %fd20;
	// end inline asm
	shfl.sync.down.b32	%r29|%p11, %r27, 1, 31, -1;
	shfl.sync.down.b32	%r28|%p12, %r26, 1, 31, -1;
	// begin inline asm
	mov.b64 %fd21, {%r28,%r29};
	// end inline asm
	add.f64 	%fd4, %fd20, %fd21;
	and.b32  	%r30, %r1, 31;
	setp.ne.s32 	%p13, %r30, 0;
	@%p13 bra 	$L__BB8_5;
	cvta.to.global.u64 	%rd2, %rd1;
	atom.global.add.f64 	%fd22, [%rd2], %fd4;
$L__BB8_5:
	ret;

}
	// .globl	_Z22sharedMemoryRiemannSumIdXadL_Z6squareIdET_S1_EEEvS1_S1_iPS1_
.visible .entry _Z22sharedMemoryRiemannSumIdXadL_Z6squareIdET_S1_EEEvS1_S1_iPS1_(
	.param .f64 _Z22sharedMemoryRiemannSumIdXadL_Z6squareIdET_S1_EEEvS1_S1_iPS1__param_0,
	.param .f64 _Z22sharedMemoryRiemannSumIdXadL_Z6squareIdET_S1_EEEvS1_S1_iPS1__param_1,
	.param .u32 _Z22sharedMemoryRiemannSumIdXadL_Z6squareIdET_S1_EEEvS1_S1_iPS1__param_2,
	.param .u64 .ptr .align 1 _Z22sharedMemoryRiemannSumIdXadL_Z6squareIdET_S1_EEEvS1_S1_iPS1__param_3
)
{
	.reg .pred 	%p<12>;
	.reg .b32 	%r<14>;
	.reg .b64 	%rd<3>;
	.reg .b64 	%fd<39>;
	// demoted variable
	.shared .align 8 .b8 _ZZ22sharedMemoryRiemannSumIdXadL_Z6squareIdET_S1_EEEvS1_S1_iPS1_E9sharedMem[2048];
	ld.param.f64 	%fd4, [_Z22sharedMemoryRiemannSumIdXadL_Z6squareIdET_S1_EEEvS1_S1_iPS1__param_0];
	ld.param.f64 	%fd5, [_Z22sharedMemoryRiemannSumIdXadL_Z6squareIdET_S1_EEEvS1_S1_iPS1__param_1];
	ld.param.u32 	%r8, [_Z22sharedMemoryRiemannSumIdXadL_Z6squareIdET_S1_EEEvS1_S1_iPS1__param_2];
	ld.param.u64 	%rd1, [_Z22sharedMemoryRiemannSumIdXadL_Z6squareIdET_S1_EEEvS1_S1_iPS1__param_3];
	mov.u32 	%r1, %tid.x;
	mov.u32 	%r9, %ctaid.x;
	mov.u32 	%r2, %ntid.x;
	mad.lo.s32 	%r13, %r9, %r2, %r1;
	setp.ge.s32 	%p1, %r13, %r8;
	mov.f64 	%fd38, 0d0000000000000000;
	@%p1 bra 	$L__BB9_3;
	mov.u32 	%r10, %nctaid.x;
	mul.lo.s32 	%r4, %r2, %r10;
	mov.f64 	%fd38, 0d0000000000000000;
$L__BB9_2:
	cvt.rn.f64.s32 	%fd8, %r13;
	fma.rn.f64 	%fd9, %fd5, %fd8, %fd4;
	mul.f64 	%fd10, %fd9, %fd9;
	fma.rn.f64 	%fd38, %fd5, %fd10, %fd38;
	add.s32 	%r13, %r13, %r4;
	setp.lt.s32 	%p2, %r13, %r8;
	@%p2 bra 	$L__BB9_2;
$L__BB9_3:
	shl.b32 	%r11, %r1, 3;
	mov.u32 	%r12, _ZZ22sharedMemoryRiemannSumIdXadL_Z6squareIdET_S1_EEEvS1_S1_iPS1_E9sharedMem;
	add.s32 	%r7, %r12, %r11;
	st.shared.f64 	[%r7], %fd38;
	bar.sync 	0;
	setp.gt.u32 	%p3, %r1, 127;
	@%p3 bra 	$L__BB9_5;
	ld.shared.f64 	%fd11, [%r7+1024];
	ld.shared.f64 	%fd12, [%r7];
	add.f64 	%fd13, %fd11, %fd12;
	st.shared.f64 	[%r7], %fd13;
$L__BB9_5:
	bar.sync 	0;
	setp.gt.u32 	%p4, %r1, 63;
	@%p4 bra 	$L__BB9_7;
	ld.shared.f64 	%fd14, [%r7+512];
	ld.shared.f64 	%fd15, [%r7];
	add.f64 	%fd16, %fd14, %fd15;
	st.shared.f64 	[%r7], %fd16;
$L__BB9_7:
	bar.sync 	0;
	setp.gt.u32 	%p5, %r1, 31;
	@%p5 bra 	$L__BB9_9;
	ld.shared.f64 	%fd17, [%r7+256];
	ld.shared.f64 	%fd18, [%r7];
	add.f64 	%fd19, %fd17, %fd18;
	st.shared.f64 	[%r7], %fd19;
$L__BB9_9:
	bar.sync 	0;
	setp.gt.u32 	%p6, %r1, 15;
	@%p6 bra 	$L__BB9_11;
	ld.shared.f64 	%fd20, [%r7+128];
	ld.shared.f64 	%fd21, [%r7];
	add.f64 	%fd22, %fd20, %fd21;
	st.shared.f64 	[%r7], %fd22;
$L__BB9_11:
	bar.sync 	0;
	setp.gt.u32 	%p7, %r1, 7;
	@%p7 bra 	$L__BB9_13;
	ld.shared.f64 	%fd23, [%r7+64];
	ld.shared.f64 	%fd24, [%r7];
	add.f64 	%fd25, %fd23, %fd24;
	st.shared.f64 	[%r7], %fd25;
$L__BB9_13:
	bar.sync 	0;
	setp.gt.u32 	%p8, %r1, 3;
	@%p8 bra 	$L__BB9_15;
	ld.shared.f64 	%fd26, [%r7+32];
	ld.shared.f64 	%fd27, [%r7];
	add.f64 	%fd28, %fd26, %fd27;
	st.shared.f64 	[%r7], %fd28;
$L__BB9_15:
	bar.sync 	0;
	setp.gt.u32 	%p9, %r1, 1;
	@%p9 bra 	$L__BB9_17;
	ld.shared.f64 	%fd29, [%r7+16];
	ld.shared.f64 	%fd30, [%r7];
	add.f64 	%fd31, %fd29, %fd30;
	st.shared.f64 	[%r7], %fd31;
$L__BB9_17:
	bar.sync 	0;
	setp.ne.s32 	%p10, %r1, 0;
	@%p10 bra 	$L__BB9_19;
	ld.shared.f64 	%fd32, [_ZZ22sharedMemoryRiemannSumIdXadL_Z6squareIdET_S1_EEEvS1_S1_iPS1_E9sharedMem+8];
	ld.shared.f64 	%fd33, [%r7];
	add.f64 	%fd34, %fd32, %fd33;
	st.shared.f64 	[%r7], %fd34;
$L__BB9_19:
	setp.ne.s32 	%p11, %r1, 0;
	bar.sync 	0;
	@%p11 bra 	$L__BB9_21;
	ld.shared.f64 	%fd35, [_ZZ22sharedMemoryRiemannSumIdXadL_Z6squareIdET_S1_EEEvS1_S1_iPS1_E9sharedMem];
	cvta.to.global.u64 	%rd2, %rd1;
	atom.global.add.f64 	%fd36, [%rd2], %fd35;
$L__BB9_21:
	ret;

}
	// .globl	_Z15naiveRiemannSumIdXadL_Z13logarithm_expIdET_S1_EEEvS1_S1_iPS1_
.visible .entry _Z15naiveRiemannSumIdXadL_Z13logarithm_expIdET_S1_EEEvS1_S1_iPS1_(
	.param .f64 _Z15naiveRiemannSumIdXadL_Z13logarithm_expIdET_S1_EEEvS1_S1_iPS1__param_0,
	.param .f64 _Z15naiveRiemannSumIdXadL_Z13logarithm_expIdET_S1_EEEvS1_S1_iPS1__param_1,
	.param .u32 _Z15naiveRiemannSumIdXadL_Z13logarithm_expIdET_S1_EEEvS1_S1_iPS1__param_2,
	.param .u64 .ptr .align 1 _Z15naiveRiemannSumIdXadL_Z13logarithm_expIdET_S1_EEEvS1_S1_iPS1__param_3
)
{
	.reg .pred 	%p<3>;
	.reg .b32 	%r<13>;
	.reg .b32 	%f<15>;
	.reg .b64 	%rd<3>;
	.reg .b64 	%fd<14>;

	ld.param.f64 	%fd4, [_Z15naiveRiemannSumIdXadL_Z13logarithm_expIdET_S1_EEEvS1_S1_iPS1__param_0];
	ld.param.f64 	%fd5, [_Z15naiveRiemannSumIdXadL_Z13logarithm_expIdET_S1_EEEvS1_S1_iPS1__param_1];
	ld.param.u32 	%r6, [_Z15naiveRiemannSumIdXadL_Z13logarithm_expIdET_S1_EEEvS1_S1_iPS1__param_2];
	ld.param.u64 	%rd1, [_Z15naiveRiemannSumIdXadL_Z13logarithm_expIdET_S1_EEEvS1_S1_iPS1__param_3];
	mov.u32 	%r7, %tid.x;
	mov.u32 	%r8, %ctaid.x;
	mov.u32 	%r1, %ntid.x;
	mad.lo.s32 	%r12, %r8, %r1, %r7;
	setp.ge.s32 	%p1, %r12, %r6;
	mov.f64 	%fd13, 0d0000000000000000;
	@%p1 bra 	$L__BB10_3;
	mov.u32 	%r9, %nctaid.x;
	mul.lo.s32 	%r3, %r1, %r9;
	mov.f64 	%fd13, 0d0000000000000000;
$L__BB10_2:
	cvt.rn.f64.s32 	%fd8, %r12;
	fma.rn.f64 	%fd9, %fd5, %fd8, %fd4;
	cvt.rn.f32.f64 	%f1, %fd9;
	lg2.approx.f32 	%f2, %f1;
	fma.rn.f32 	%f3, %f2, 0f3BBB989D, 0f3F000000;
	cvt.sat.f32.f32 	%f4, %f3;
	mov.f32 	%f5, 0f4B400001;
	mov.f32 	%f6, 0f437C0000;
	fma.rm.f32 	%f7, %f4, %f6, %f5;
	add.f32 	%f8, %f7, 0fCB40007F;
	neg.f32 	%f9, %f8;
	fma.rn.f32 	%f10, %f2, 0f3FB8AA3B, %f9;
	fma.rn.f32 	%f11, %f2, 0f32A57060, %f10;
	mov.b32 	%r10, %f7;
	shl.b32 	%r11, %r10, 23;
	mov.b32 	%f12, %r11;
	ex2.approx.ftz.f32 	%f13, %f11;
	mul.f32 	%f14, %f13, %f12;
	cvt.f64.f32 	%fd10, %f14;
	fma.rn.f64 	%fd13, %fd5, %fd10, %fd13;
	add.s32 	%r12, %r12, %r3;
	setp.lt.s32 	%p2, %r12, %r6;
	@%p2 bra 	$L__BB10_2;
$L__BB10_3:
	cvta.to.global.u64 	%rd2, %rd1;
	atom.global.add.f64 	%fd11, [%rd2], %fd13;
	ret;

}
	// .globl	_Z20gridStrideRiemannSumIdXadL_Z13logarithm_expIdET_S1_EEEvS1_S1_iPS1_
.visible .entry _Z20gridStrideRiemannSumIdXadL_Z13logarithm_expIdET_S1_EEEvS1_S1_iPS1_(
	.param .f64 _Z20gridStrideRiemannSumIdXadL_Z13logarithm_expIdET_S1_EEEvS1_S1_iPS1__param_0,
	.param .f64 _Z20gridStrideRiemannSumIdXadL_Z13logarithm_expIdET_S1_EEEvS1_S1_iPS1__param_1,
	.param .u32 _Z20gridStrideRiemannSumIdXadL_Z13logarithm_expIdET_S1_EEEvS1_S1_iPS1__param_2,
	.param .u64 .ptr .align 1 _Z20gridStrideRiemannSumIdXadL_Z13logarithm_expIdET_S1_EEEvS1_S1_iPS1__param_3
)
{
	.reg .pred 	%p<3>;
	.reg .b32 	%r<13>;
	.reg .b32 	%f<15>;
	.reg .b64 	%rd<3>;
	.reg .b64 	%fd<14>;

	ld.param.f64 	%fd4, [_Z20gridStrideRiemannSumIdXadL_Z13logarithm_expIdET_S1_EEEvS1_S1_iPS1__param_0];
	ld.param.f64 	%fd5, [_Z20gridStrideRiemannSumIdXadL_Z13logarithm_expIdET_S1_EEEvS1_S1_iPS1__param_1];
	ld.param.u32 	%r6, [_Z20gridStrideRiemannSumIdXadL_Z13logarithm_expIdET_S1_EEEvS1_S1_iPS1__param_2];
	ld.param.u64 	%rd1, [_Z20gridStrideRiemannSumIdXadL_Z13logarithm_expIdET_S1_EEEvS1_S1_iPS1__param_3];
	mov.u32 	%r7, %tid.x;
	mov.u32 	%r8, %ctaid.x;
	mov.u32 	%r1, %ntid.x;
	mad.lo.s32 	%r12, %r8, %r1, %r7;
	setp.ge.s32 	%p1, %r12, %r6;
	mov.f64 	%fd13, 0d0000000000000000;
	@%p1 bra 	$L__BB11_3;
	mov.u32 	%r9, %nctaid.x;
	mul.lo.s32 	%r3, %r9, %r1;
	mov.f64 	%fd13, 0d0000000000000000;
$L__BB11_2:
	cvt.rn.f64.s32 	%fd8, %r12;
	fma.rn.f64 	%fd9, %fd5, %fd8, %fd4;
	cvt.rn.f32.f64 	%f1, %fd9;
	lg2.approx.f32 	%f2, %f1;
	fma.rn.f32 	%f3, %f2, 0f3BBB989D, 0f3F000000;
	cvt.sat.f32.f32 	%f4, %f3;
	mov.f32 	%f5, 0f4B400001;
	mov.f32 	%f6, 0f437C0000;
	fma.rm.f32 	%f7, %f4, %f6, %f5;
	add.f32 	%f8, %f7, 0fCB40007F;
	neg.f32 	%f9, %f8;
	fma.rn.f32 	%f10, %f2, 0f3FB8AA3B, %f9;
	fma.rn.f32 	%f11, %f2, 0f32A57060, %f10;
	mov.b32 	%r10, %f7;
	shl.b32 	%r11, %r10, 23;
	mov.b32 	%f12, %r11;
	ex2.approx.ftz.f32 	%f13, %f11;
	mul.f32 	%f14, %f13, %f12;
	cvt.f64.f32 	%fd10, %f14;
	fma.rn.f64 	%fd13, %fd5, %fd10, %fd13;
	add.s32 	%r12, %r12, %r3;
	setp.lt.s32 	%p2, %r12, %r6;
	@%p2 bra 	$L__BB11_2;
$L__BB11_3:
	cvta.to.global.u64 	%rd2, %rd1;
	atom.global.add.f64 	%fd11, [%rd2], %fd13;
	ret;

}
	// .globl	_Z18unrolledRiemannSumIdXadL_Z13logarithm_expIdET_S1_EEEvS1_S1_iPS1_
.visible .entry _Z18unrolledRiemannSumIdXadL_Z13logarithm_expIdET_S1_EEEvS1_S1_iPS1_(
	.param .f64 _Z18unrolledRiemannSumIdXadL_Z13logarithm_expIdET_S1_EEEvS1_S1_iPS1__param_0,
	.param .f64 _Z18unrolledRiemannSumIdXadL_Z13logarithm_expIdET_S1_EEEvS1_S1_iPS1__param_1,
	.param .u32 _Z18unrolledRiemannSumIdXadL_Z13logarithm_expIdET_S1_EEEvS1_S1_iPS1__param_2,
	.param .u64 .ptr .align 1 _Z18unrolledRiemannSumIdXadL_Z13logarithm_expIdET_S1_EEEvS1_S1_iPS1__param_3
)
{
	.reg .pred 	%p<4>;
	.reg .b32 	%r<16>;
	.reg .b32 	%f<29>;
	.reg .b64 	%rd<3>;
	.reg .b64 	%fd<20>;

	ld.param.f64 	%fd7, [_Z18unrolledRiemannSumIdXadL_Z13logarithm_expIdET_S1_EEEvS1_S1_iPS1__param_0];
	ld.param.f64 	%fd8, [_Z18unrolledRiemannSumIdXadL_Z13logarithm_expIdET_S1_EEEvS1_S1_iPS1__param_1];
	ld.param.u32 	%r7, [_Z18unrolledRiemannSumIdXadL_Z13logarithm_expIdET_S1_EEEvS1_S1_iPS1__param_2];
	ld.param.u64 	%rd1, [_Z18unrolledRiemannSumIdXadL_Z13logarithm_expIdET_S1_EEEvS1_S1_iPS1__param_3];
	mov.u32 	%r8, %tid.x;
	mov.u32 	%r9, %ctaid.x;
	mov.u32 	%r1, %ntid.x;
	mad.lo.s32 	%r15, %r9, %r1, %r8;
	setp.ge.s32 	%p1, %r15, %r7;
	mov.f64 	%fd17, 0d0000000000000000;
	@%p1 bra 	$L__BB12_5;
	mov.u32 	%r10, %nctaid.x;
	mul.lo.s32 	%r3, %r1, %r10;
	mov.f64 	%fd17, 0d0000000000000000;
$L__BB12_2:
	cvt.rn.f64.s32 	%fd11, %r15;
	fma.rn.f64 	%fd12, %fd8, %fd11, %fd7;
	add.s32 	%r5, %r15, %r3;
	cvt.rn.f64.u32 	%fd13, %r5;
	fma.rn.f64 	%fd2, %fd8, %fd13, %fd7;
	cvt.rn.f32.f64 	%f1, %fd12;
	lg2.approx.f32 	%f2, %f1;
	fma.rn.f32 	%f3, %f2, 0f3BBB989D, 0f3F000000;
	cvt.sat.f32.f32 	%f4, %f3;
	mov.f32 	%f5, 0f4B400001;
	mov.f32 	%f6, 0f437C0000;
	fma.rm.f32 	%f7, %f4, %f6, %f5;
	add.f32 	%f8, %f7, 0fCB40007F;
	neg.f32 	%f9, %f8;
	fma.rn.f32 	%f10, %f2, 0f3FB8AA3B, %f9;
	fma.rn.f32 	%f11, %f2, 0f32A57060, %f10;
	mov.b32 	%r11, %f7;
	shl.b32 	%r12, %r11, 23;
	mov.b32 	%f12, %r12;
	ex2.approx.ftz.f32 	%f13, %f11;
	mul.f32 	%f14, %f13, %f12;
	cvt.f64.f32 	%fd14, %f14;
	fma.rn.f64 	%fd17, %fd8, %fd14, %fd17;
	setp.ge.u32 	%p2, %r5, %r7;
	@%p2 bra 	$L__BB12_4;
	cvt.rn.f32.f64 	%f15, %fd2;
	lg2.approx.f32 	%f16, %f15;
	fma.rn.f32 	%f17, %f16, 0f3BBB989D, 0f3F000000;
	cvt.sat.f32.f32 	%f18, %f17;
	mov.f32 	%f19, 0f4B400001;
	mov.f32 	%f20, 0f437C0000;
	fma.rm.f32 	%f21, %f18, %f20, %f19;
	add.f32 	%f22, %f21, 0fCB40007F;
	neg.f32 	%f23, %f22;
	fma.rn.f32 	%f24, %f16, 0f3FB8AA3B, %f23;
	fma.rn.f32 	%f25, %f16, 0f32A57060, %f24;
	mov.b32 	%r13, %f21;
	shl.b32 	%r14, %r13, 23;
	mov.b32 	%f26, %r14;
	ex2.approx.ftz.f32 	%f27, %f25;
	mul.f32 	%f28, %f27, %f26;
	cvt.f64.f32 	%fd15, %f28;
	fma.rn.f64 	%fd17, %fd8, %fd15, %fd17;
$L__BB12_4:
	add.s32 	%r15, %r5, %r3;
	setp.lt.s32 	%p3, %r15, %r7;
	@%p3 bra 	$L__BB12_2;
$L__BB12_5:
	cvta.to.global.u64 	%rd2, %rd1;
	atom.global.add.f64 	%fd16, [%rd2], %fd17;
	ret;

}
	// .globl	_Z23warpOptimizedRiemannSumIdXadL_Z13logarithm_expIdET_S1_EEEvS1_S1_iPS1_
.visible .entry _Z23warpOptimizedRiemannSumIdXadL_Z13logarithm_expIdET_S1_EEEvS1_S1_iPS1_(
	.param .f64 _Z23warpOptimizedRiemannSumIdXadL_Z13logarithm_expIdET_S1_EEEvS1_S1_iPS1__param_0,
	.param .f64 _Z23warpOptimizedRiemannSumIdXadL_Z13logarithm_expIdET_S1_EEEvS1_S1_iPS1__param_1,
	.param .u32 _Z23warpOptimizedRiemannSumIdXadL_Z13logarithm_expIdET_S1_EEEvS1_S1_iPS1__param_2,
	.param .u64 .ptr .align 1 _Z23warpOptimizedRiemannSumIdXadL_Z13logarithm_expIdET_S1_EEEvS1_S1_iPS1__param_3
)
{
	.reg .pred 	%p<14>;
	.reg .b32 	%r<34>;
	.reg .b32 	%f<15>;
	.reg .b64 	%rd<3>;
	.reg .b64 	%fd<25>;

	ld.param.f64 	%fd5, [_Z23warpOptimizedRiemannSumIdXadL_Z13logarithm_expIdET_S1_EEEvS1_S1_iPS1__param_0];
	ld.param.f64 	%fd6, [_Z23warpOptimizedRiemannSumIdXadL_Z13logarithm_expIdET_S1_EEEvS1_S1_iPS1__param_1];
	ld.param.u32 	%r7, [_Z23warpOptimizedRiemannSumIdXadL_Z13logarithm_expIdET_S1_EEEvS1_S1_iPS1__param_2];
	ld.param.u64 	%rd1, [_Z23warpOptimizedRiemannSumIdXadL_Z13logarithm_expIdET_S1_EEEvS1_S1_iPS1__param_3];
	mov.u32 	%r1, %tid.x;
	mov.u32 	%r8, %ctaid.x;
	mov.u32 	%r2, %ntid.x;
	mad.lo.s32 	%r33, %r8, %r2, %r1;
	setp.ge.s32 	%p1, %r33, %r7;
	mov.f64 	%fd24, 0d0000000000000000;
	@%p1 bra 	$L__BB13_3;
	mov.u32 	%r9, %nctaid.x;
	mul.lo.s32 	%r4, %r2, %r9;
	mov.f64 	%fd24, 0d0000000000000000;
$L__BB13_2:
	cvt.rn.f64.s32 	%fd9, %r33;
	fma.rn.f64 	%fd10, %fd6, %fd9, %fd5;
	cvt.rn.f32.f64 	%f1, %fd10;
	lg2.approx.f32 	%f2, %f1;
	fma.rn.f32 	%f3, %f2, 0f3BBB989D, 0f3F000000;
	cvt.sat.f32.f32 	%f4, %f3;
	mov.f32 	%f5, 0f4B400001;
	mov.f32 	%f6, 0f437C0000;
	fma.rm.f32 	%f7, %f4, %f6, %f5;
	add.f32 	%f8, %f7, 0fCB40007F;
	neg.f32 	%f9, %f8;
	fma.rn.f32 	%f10, %f2, 0f3FB8AA3B, %f9;
	fma.rn.f32 	%f11, %f2, 0f32A57060, %f10;
	mov.b32 	%r10, %f7;
	shl.b32 	%r11, %r10, 23;
	mov.b32 	%f12, %r11;
	ex2.approx.ftz.f32 	%f13, %f11;
	mul.f32 	%f14, %f13, %f12;
	cvt.f64.f32 	%fd11, %f14;
	fma.rn.f64 	%fd24, %fd6, %fd11, %fd24;
	add.s32 	%r33, %r33, %r4;
	setp.lt.s32 	%p2, %r33, %r7;
	@%p2 bra 	$L__BB13_2;
$L__BB13_3:
	// begin inline asm
	mov.b64 {%r12,%r13}, %fd24;
	// end inline asm
	shfl.sync.down.b32	%r15|%p3, %r13, 16, 31, -1;
	shfl.sync.down.b32	%r14|%p4, %r12, 16, 31, -1;
	// begin inline asm
	mov.b64 %fd13, {%r14,%r15};
	// end inline asm
	add.f64 	%fd14, %fd24, %fd13;
	// begin inline asm
	mov.b64 {%r16,%r17}, %fd14;
	// end inline asm
	shfl.sync.down.b32	%r19|%p5, %r17, 8, 31, -1;
	shfl.sync.down.b32	%r18|%p6, %r16, 8, 31, -1;
	// begin inline asm
	mov.b64 %fd15, {%r18,%r19};
	// end inline asm
	add.f64 	%fd16, %fd14, %fd15;
	// begin inline asm
	mov.b64 {%r20,%r21}, %fd16;
	// end inline asm
	shfl.sync.down.b32	%r23|%p7, %r21, 4, 31, -1;
	shfl.sync.down.b32	%r22|%p8, %r20, 4, 31, -1;
	// begin inline asm
	mov.b64 %fd17, {%r22,%r23};
	// end inline asm
	add.f64 	%fd18, %fd16, %fd17;
	// begin inline asm
	mov.b64 {%r24,%r25}, %fd18;
	// end inline asm
	shfl.sync.down.b32	%r27|%p9, %r25, 2, 31, -1;
	shfl.sync.down.b32	%r26|%p10, %r24, 2, 31, -1;
	// begin inline asm
	mov.b64 %fd19, {%r26,%r27};
	// end inline asm
	add.f64 	%fd20, %fd18, %fd19;
	// begin inline asm
	mov.b64 {%r28,%r29}, %fd20;
	// end inline asm
	shfl.sync.down.b32	%r31|%p11, %r29, 1, 31, -1;
	shfl.sync.down.b32	%r30|%p12, %r28, 1, 31, -1;
	// begin inline asm
	mov.b64 %fd21, {%r30,%r31};
	// end inline asm
	add.f64 	%fd4, %fd20, %fd21;
	and.b32  	%r32, %r1, 31;
	setp.ne.s32 	%p13, %r32, 0;
	@%p13 bra 	$L__BB13_5;
	cvta.to.global.u64 	%rd2, %rd1;
	atom.global.add.f64 	%fd22, [%rd2], %fd4;
$L__BB13_5:
	ret;

}
	// .globl	_Z22sharedMemoryRiemannSumIdXadL_Z13logarithm_expIdET_S1_EEEvS1_S1_iPS1_
.visible .entry _Z22sharedMemoryRiemannSumIdXadL_Z13logarithm_expIdET_S1_EEEvS1_S1_iPS1_(
	.param .f64 _Z22sharedMemoryRiemannSumIdXadL_Z13logarithm_expIdET_S1_EEEvS1_S1_iPS1__param_0,
	.param .f64 _Z22sharedMemoryRiemannSumIdXadL_Z13logarithm_expIdET_S1_EEEvS1_S1_iPS1__param_1,
	.param .u32 _Z22sharedMemoryRiemannSumIdXadL_Z13logarithm_expIdET_S1_EEEvS1_S1_iPS1__param_2,
	.param .u64 .ptr .align 1 _Z22sharedMemoryRiemannSumIdXadL_Z13logarithm_expIdET_S1_EEEvS1_S1_iPS1__param_3
)
{
	.reg .pred 	%p<12>;
	.reg .b32 	%r<16>;
	.reg .b32 	%f<15>;
	.reg .b64 	%rd<3>;
	.reg .b64 	%fd<39>;
	// demoted variable
	.shared .align 8 .b8 _ZZ22sharedMemoryRiemannSumIdXadL_Z13logarithm_expIdET_S1_EEEvS1_S1_iPS1_E9sharedMem[2048];
	ld.param.f64 	%fd4, [_Z22sharedMemoryRiemannSumIdXadL_Z13logarithm_expIdET_S1_EEEvS1_S1_iPS1__param_0];
	ld.param.f64 	%fd5, [_Z22sharedMemoryRiemannSumIdXadL_Z13logarithm_expIdET_S1_EEEvS1_S1_iPS1__param_1];
	ld.param.u32 	%r8, [_Z22sharedMemoryRiemannSumIdXadL_Z13logarithm_expIdET_S1_EEEvS1_S1_iPS1__param_2];
	ld.param.u64 	%rd1, [_Z22sharedMemoryRiemannSumIdXadL_Z13logarithm_expIdET_S1_EEEvS1_S1_iPS1__param_3];
	mov.u32 	%r1, %tid.x;
	mov.u32 	%r9, %ctaid.x;
	mov.u32 	%r2, %ntid.x;
	mad.lo.s32 	%r15, %r9, %r2, %r1;
	setp.ge.s32 	%p1, %r15, %r8;
	mov.f64 	%fd38, 0d0000000000000000;
	@%p1 bra 	$L__BB14_3;
	mov.u32 	%r10, %nctaid.x;
	mul.lo.s32 	%r4, %r2, %r10;
	mov.f64 	%fd38, 0d0000000000000000;
$L__BB14_2:
	cvt.rn.f64.s32 	%fd8, %r15;
	fma.rn.f64 	%fd9, %fd5, %fd8, %fd4;
	cvt.rn.f32.f64 	%f1, %fd9;
	lg2.approx.f32 	%f2, %f1;
	fma.rn.f32 	%f3, %f2, 0f3BBB989D, 0f3F000000;
	cvt.sat.f32.f32 	%f4, %f3;
	mov.f32 	%f5, 0f4B400001;
	mov.f32 	%f6, 0f437C0000;
	fma.rm.f32 	%f7, %f4, %f6, %f5;
	add.f32 	%f8, %f7, 0fCB40007F;
	neg.f32 	%f9, %f8;
	fma.rn.f32 	%f10, %f2, 0f3FB8AA3B, %f9;
	fma.rn.f32 	%f11, %f2, 0f32A57060, %f10;
	mov.b32 	%r11, %f7;
	shl.b32 	%r12, %r11, 23;
	mov.b32 	%f12, %r12;
	ex2.approx.ftz.f32 	%f13, %f11;
	mul.f32 	%f14, %f13, %f12;
	cvt.f64.f32 	%fd10, %f14;
	fma.rn.f64 	%fd38, %fd5, %fd10, %fd38;
	add.s32 	%r15, %r15, %r4;
	setp.lt.s32 	%p2, %r15, %r8;
	@%p2 bra 	$L__BB14_2;
$L__BB14_3:
	shl.b32 	%r13, %r1, 3;
	mov.u32 	%r14, _ZZ22sharedMemoryRiemannSumIdXadL_Z13logarithm_expIdET_S1_EEEvS1_S1_iPS1_E9sharedMem;
	add.s32 	%r7, %r14, %r13;
	st.shared.f64 	[%r7], %fd38;
	bar.sync 	0;
	setp.gt.u32 	%p3, %r1, 127;
	@%p3 bra 	$L__BB14_5;
	ld.shared.f64 	%fd11, [%r7+1024];
	ld.shared.f64 	%fd12, [%r7];
	add.f64 	%fd13, %fd11, %fd12;
	st.shared.f64 	[%r7], %fd13;
$L__BB14_5:
	bar.sync 	0;
	setp.gt.u32 	%p4, %r1, 63;
	@%p4 bra 	$L__BB14_7;
	ld.shared.f64 	%fd14, [%r7+512];
	ld.shared.f64 	%fd15, [%r7];
	add.f64 	%fd16, %fd14, %fd15;
	st.shared.f64 	[%r7], %fd16;
$L__BB14_7:
	bar.sync 	0;
	setp.gt.u32 	%p5, %r1, 31;
	@%p5 bra 	$L__BB14_9;
	ld.shared.f64 	%fd17, [%r7+256];
	ld.shared.f64 	%fd18, [%r7];
	add.f64 	%fd19, %fd17, %fd18;
	st.shared.f64 	[%r7], %fd19;
$L__BB14_9:
	bar.sync 	0;
	setp.gt.u32 	%p6, %r1, 15;
	@%p6 bra 	$L__BB14_11;
	ld.shared.f64 	%fd20, [%r7+128];
	ld.shared.f64 	%fd21, [%r7];
	add.f64 	%fd22, %fd20, %fd21;
	st.shared.f64 	[%r7], %fd22;
$L__BB14_11:
	bar.sync 	0;
	setp.gt.u32 	%p7, %r1, 7;
	@%p7 bra 	$L__BB14_13;
	ld.shared.f64 	%fd23, [%r7+64];
	ld.shared.f64 	%fd24, [%r7];
	add.f64 	%fd25, %fd23, %fd24;
	st.shared.f64 	[%r7], %fd25;
$L__BB14_13:
	bar.sync 	0;
	setp.gt.u32 	%p8, %r1, 3;
	@%p8 bra 	$L__BB14_15;
	ld.shared.f64 	%fd26, [%r7+32];
	ld.shared.f64 	%fd27, [%r7];
	add.f64 	%fd28, %fd26, %fd27;
	st.shared.f64 	[%r7], %fd28;
$L__BB14_15:
	bar.sync 	0;
	setp.gt.u32 	%p9, %r1, 1;
	@%p9 bra 	$L__BB14_17;
	ld.shared.f64 	%fd29, [%r7+16];
	ld.shared.f64 	%fd30, [%r7];
	add.f64 	%fd31, %fd29, %fd30;
	st.shared.f64 	[%r7], %fd31;
$L__BB14_17:
	bar.sync 	0;
	setp.ne.s32 	%p10, %r1, 0;
	@%p10 bra 	$L__BB14_19;
	ld.shared.f64 	%fd32, [_ZZ22sharedMemoryRiemannSumIdXadL_Z13logarithm_expIdET_S1_EEEvS1_S1_iPS1_E9sharedMem+8];
	ld.shared.f64 	%fd33, [%r7];
	add.f64 	%fd34, %fd32, %fd33;
	st.shared.f64 	[%r7], %fd34;
$L__BB14_19:
	setp.ne.s32 	%p11, %r1, 0;
	bar.sync 	0;
	@%p11 bra 	$L__BB14_21;
	ld.shared.f64 	%fd35, [_ZZ22sharedMemoryRiemannSumIdXadL_Z13logarithm_expIdET_S1_EEEvS1_S1_iPS1_E9sharedMem];
	cvta.to.global.u64 	%rd2, %rd1;
	atom.global.add.f64 	%fd36, [%rd2], %fd35;
$L__BB14_21:
	ret;

}
	// .globl	_Z15naiveRiemannSumIdXadL_Z17logarithm_sin_expIdET_S1_EEEvS1_S1_iPS1_
.visible .entry _Z15naiveRiemannSumIdXadL_Z17logarithm_sin_expIdET_S1_EEEvS1_S1_iPS1_(
	.param .f64 _Z15naiveRiemannSumIdXadL_Z17logarithm_sin_expIdET_S1_EEEvS1_S1_iPS1__param_0,
	.param .f64 _Z15naiveRiemannSumIdXadL_Z17logarithm_sin_expIdET_S1_EEEvS1_S1_iPS1__param_1,
	.param .u32 _Z15naiveRiemannSumIdXadL_Z17logarithm_sin_expIdET_S1_EEEvS1_S1_iPS1__param_2,
	.param .u64 .ptr .align 1 _Z15naiveRiemannSumIdXadL_Z17logarithm_sin_expIdET_S1_EEEvS1_S1_iPS1__param_3
)
{
	.reg .pred 	%p<10>;
	.reg .b32 	%r<35>;
	.reg .b32 	%f<5>;
	.reg .b64 	%rd<7>;
	.reg .b64 	%fd<72>;

	ld.param.f64 	%fd14, [_Z15naiveRiemannSumIdXadL_Z17logarithm_sin_expIdET_S1_EEEvS1_S1_iPS1__param_0];
	ld.param.f64 	%fd15, [_Z15naiveRiemannSumIdXadL_Z17logarithm_sin_expIdET_S1_EEEvS1_S1_iPS1__param_1];
	ld.param.u32 	%r12, [_Z15naiveRiemannSumIdXadL_Z17logarithm_sin_expIdET_S1_EEEvS1_S1_iPS1__param_2];
	ld.param.u64 	%rd1, [_Z15naiveRiemannSumIdXadL_Z17logarithm_sin_expIdET_S1_EEEvS1_S1_iPS1__param_3];
	mov.u32 	%r13, %tid.x;
	mov.u32 	%r14, %ctaid.x;
	mov.u32 	%r1, %ntid.x;
	mad.lo.s32 	%r33, %r14, %r1, %r13;
	setp.ge.s32 	%p1, %r33, %r12;
	mov.f64 	%fd71, 0d0000000000000000;
	@%p1 bra 	$L__BB15_10;
	mov.u32 	%r15, %nctaid.x;
	mul.lo.s32 	%r3, %r1, %r15;
	mov.f64 	%fd71, 0d0000000000000000;
	mov.u64 	%rd4, __cudart_sin_cos_coeffs;
$L__BB15_2:
	cvt.rn.f64.s32 	%fd18, %r33;
	fma.rn.f64 	%fd2, %fd15, %fd18, %fd14;
	fma.rn.f64 	%fd19, %fd2, %fd2, 0d3FF0000000000000;
	cvt.rn.f32.f64 	%f3, %fd19;
	lg2.approx.f32 	%f1, %f3;
	fma.rn.f64 	%fd20, %fd2, 0d3FF71547652B82FE, 0d4338000000000000;
	{
	.reg .b32 %temp; 
	mov.b64 	{%r5, %temp}, %fd20;
	}
	mov.f64 	%fd21, 0dC338000000000000;
	add.rn.f64 	%fd22, %fd20, %fd21;
	fma.rn.f64 	%fd23, %fd22, 0dBFE62E42FEFA39EF, %fd2;
	fma.rn.f64 	%fd24, %fd22, 0dBC7ABC9E3B39803F, %fd23;
	fma.rn.f64 	%fd25, %fd24, 0d3E5ADE1569CE2BDF, 0d3E928AF3FCA213EA;
	fma.rn.f64 	%fd26, %fd25, %fd24, 0d3EC71DEE62401315;
	fma.rn.f64 	%fd27, %fd26, %fd24, 0d3EFA01997C89EB71;
	fma.rn.f64 	%fd28, %fd27, %fd24, 0d3F2A01A014761F65;
	fma.rn.f64 	%fd29, %fd28, %fd24, 0d3F56C16C1852B7AF;
	fma.rn.f64 	%fd30, %fd29, %fd24, 0d3F81111111122322;
	fma.rn.f64 	%fd31, %fd30, %fd24, 0d3FA55555555502A1;
	fma.rn.f64 	%fd32, %fd31, %fd24, 0d3FC5555555555511;
	fma.rn.f64 	%fd33, %fd32, %fd24, 0d3FE000000000000B;
	fma.rn.f64 	%fd34, %fd33, %fd24, 0d3FF0000000000000;
	fma.rn.f64 	%fd35, %fd34, %fd24, 0d3FF0000000000000;
	{
	.reg .b32 %temp; 
	mov.b64 	{%r6, %temp}, %fd35;
	}
	{
	.reg .b32 %temp; 
	mov.b64 	{%temp, %r7}, %fd35;
	}
	shl.b32 	%r16, %r5, 20;
	add.s32 	%r17, %r16, %r7;
	mov.b64 	%fd69, {%r6, %r17};
	{
	.reg .b32 %temp; 
	mov.b64 	{%temp, %r18}, %fd2;
	}
	mov.b32 	%f4, %r18;
	abs.f32 	%f2, %f4;
	setp.lt.f32 	%p2, %f2, 0f4086232B;
	@%p2 bra 	$L__BB15_5;
	setp.lt.f64 	%p3, %fd2, 0d0000000000000000;
	add.f64 	%fd36, %fd2, 0d7FF0000000000000;
	selp.f64 	%fd69, 0d0000000000000000, %fd36, %p3;
	setp.geu.f32 	%p4, %f2, 0f40874800;
	@%p4 bra 	$L__BB15_5;
	shr.u32 	%r19, %r5, 31;
	add.s32 	%r20, %r5, %r19;
	shr.s32 	%r21, %r20, 1;
	shl.b32 	%r22, %r21, 20;
	add.s32 	%r23, %r7, %r22;
	mov.b64 	%fd37, {%r6, %r23};
	sub.s32 	%r24, %r5, %r21;
	shl.b32 	%r25, %r24, 20;
	add.s32 	%r26, %r25, 1072693248;
	mov.b32 	%r27, 0;
	mov.b64 	%fd38, {%r27, %r26};
	mul.f64 	%fd69, %fd38, %fd37;
$L__BB15_5:
	abs.f64 	%fd7, %fd69;
	setp.neu.f64 	%p5, %fd7, 0d7FF0000000000000;
	@%p5 bra 	$L__BB15_7;
	mov.f64 	%fd44, 0d0000000000000000;
	mul.rn.f64 	%fd70, %fd69, %fd44;
	mov.b32 	%r34, 0;
	bra.uni 	$L__BB15_9;
$L__BB15_7:
	mul.f64 	%fd39, %fd69, 0d3FE45F306DC9C883;
	cvt.rni.s32.f64 	%r34, %fd39;
	cvt.rn.f64.s32 	%fd40, %r34;
	fma.rn.f64 	%fd41, %fd40, 0dBFF921FB54442D18, %fd69;
	fma.rn.f64 	%fd42, %fd40, 0dBC91A62633145C00, %fd41;
	fma.rn.f64 	%fd70, %fd40, 0dB97B839A252049C0, %fd42;
	setp.ltu.f64 	%p6, %fd7, 0d41E0000000000000;
	@%p6 bra 	$L__BB15_9;
	{ // callseq 6, 0
	.param .b64 param0;
	st.param.f64 	[param0], %fd69;
	.param .align 16 .b8 retval0[16];
	call.uni (retval0), 
	__internal_trig_reduction_slowpathd, 
	(
	param0
	);
	ld.param.f64 	%fd70, [retval0];
	ld.param.b32 	%r34, [retval0+8];
	} // callseq 6
$L__BB15_9:
	shl.b32 	%r30, %r34, 6;
	cvt.u64.u32 	%rd2, %r30;
	and.b64  	%rd3, %rd2, 64;
	add.s64 	%rd5, %rd4, %rd3;
	mul.rn.f64 	%fd45, %fd70, %fd70;
	and.b32  	%r31, %r34, 1;
	setp.eq.b32 	%p7, %r31, 1;
	selp.f64 	%fd46, 0dBDA8FF8320FD8164, 0d3DE5DB65F9785EBA, %p7;
	ld.global.nc.v2.f64 	{%fd47, %fd48}, [%rd5];
	fma.rn.f64 	%fd49, %fd46, %fd45, %fd47;
	fma.rn.f64 	%fd50, %fd49, %fd45, %fd48;
	ld.global.nc.v2.f64 	{%fd51, %fd52}, [%rd5+16];
	fma.rn.f64 	%fd53, %fd50, %fd45, %fd51;
	fma.rn.f64 	%fd54, %fd53, %fd45, %fd52;
	ld.global.nc.v2.f64 	{%fd55, %fd56}, [%rd5+32];
	fma.rn.f64 	%fd57, %fd54, %fd45, %fd55;
	fma.rn.f64 	%fd58, %fd57, %fd45, %fd56;
	fma.rn.f64 	%fd59, %fd58, %fd70, %fd70;
	fma.rn.f64 	%fd60, %fd58, %fd45, 0d3FF0000000000000;
	selp.f64 	%fd61, %fd60, %fd59, %p7;
	and.b32  	%r32, %r34, 2;
	setp.eq.s32 	%p8, %r32, 0;
	mov.f64 	%fd62, 0d0000000000000000;
	sub.f64 	%fd63, %fd62, %fd61;
	selp.f64 	%fd64, %fd61, %fd63, %p8;
	cvt.f64.f32 	%fd65, %f1;
	mul.f64 	%fd66, %fd64, %fd65;
	fma.rn.f64 	%fd71, %fd15, %fd66, %fd71;
	add.s32 	%r33, %r33, %r3;
	setp.lt.s32 	%p9, %r33, %r12;
	@%p9 bra 	$L__BB15_2;
$L__BB15_10:
	cvta.to.global.u64 	%rd6, %rd1;
	atom.global.add.f64 	%fd67, [%rd6], %fd71;
	ret;

}
	// .globl	_Z20gridStrideRiemannSumIdXadL_Z17logarithm_sin_expIdET_S1_EEEvS1_S1_iPS1_
.visible .entry _Z20gridStrideRiemannSumIdXadL_Z17logarithm_sin_expIdET_S1_EEEvS1_S1_iPS1_(
	.param .f64 _Z20gridStrideRiemannSumIdXadL_Z17logarithm_sin_expIdET_S1_EEEvS1_S1_iPS1__param_0,
	.param .f64 _Z20gridStrideRiemannSumIdXadL_Z17logarithm_sin_expIdET_S1_EEEvS1_S1_iPS1__param_1,
	.param .u32 _Z20gridStrideRiemannSumIdXadL_Z17logarithm_sin_expIdET_S1_EEEvS1_S1_iPS1__param_2,
	.param .u64 .ptr .align 1 _Z20gridStrideRiemannSumIdXadL_Z17logarithm_sin_expIdET_S1_EEEvS1_S1_iPS1__param_3
)
{
	.reg .pred 	%p<10>;
	.reg .b32 	%r<35>;
	.reg .b32 	%f<5>;
	.reg .b64 	%rd<7>;
	.reg .b64 	%fd<72>;

	ld.param.f64 	%fd14, [_Z20gridStrideRiemannSumIdXadL_Z17logarithm_sin_expIdET_S1_EEEvS1_S1_iPS1__param_0];
	ld.param.f64 	%fd15, [_Z20gridStrideRiemannSumIdXadL_Z17logarithm_sin_expIdET_S1_EEEvS1_S1_iPS1__param_1];
	ld.param.u32 	%r12, [_Z20gridStrideRiemannSumIdXadL_Z17logarithm_sin_expIdET_S1_EEEvS1_S1_iPS1__param_2];
	ld.param.u64 	%rd1, [_Z20gridStrideRiemannSumIdXadL_Z17logarithm_sin_expIdET_S1_EEEvS1_S1_iPS1__param_3];
	mov.u32 	%r13, %tid.x;
	mov.u32 	%r14, %ctaid.x;
	mov.u32 	%r1, %ntid.x;
	mad.lo.s32 	%r33, %r14, %r1, %r13;
	setp.ge.s32 	%p1, %r33, %r12;
	mov.f64 	%fd71, 0d0000000000000000;
	@%p1 bra 	$L__BB16_10;
	mov.u32 	%r15, %nctaid.x;
	mul.lo.s32 	%r3, %r15, %r1;
	mov.f64 	%fd71, 0d0000000000000000;
	mov.u64 	%rd4, __cudart_sin_cos_coeffs;
$L__BB16_2:
	cvt.rn.f64.s32 	%fd18, %r33;
	fma.rn.f64 	%fd2, %fd15, %fd18, %fd14;
	fma.rn.f64 	%fd19, %fd2, %fd2, 0d3FF0000000000000;
	cvt.rn.f32.f64 	%f3, %fd19;
	lg2.approx.f32 	%f1, %f3;
	fma.rn.f64 	%fd20, %fd2, 0d3FF71547652B82FE, 0d4338000000000000;
	{
	.reg .b32 %temp; 
	mov.b64 	{%r5, %temp}, %fd20;
	}
	mov.f64 	%fd21, 0dC338000000000000;
	add.rn.f64 	%fd22, %fd20, %fd21;
	fma.rn.f64 	%fd23, %fd22, 0dBFE62E42FEFA39EF, %fd2;
	fma.rn.f64 	%fd24, %fd22, 0dBC7ABC9E3B39803F, %fd23;
	fma.rn.f64 	%fd25, %fd24, 0d3E5ADE1569CE2BDF, 0d3E928AF3FCA213EA;
	fma.rn.f64 	%fd26, %fd25, %fd24, 0d3EC71DEE62401315;
	fma.rn.f64 	%fd27, %fd26, %fd24, 0d3EFA01997C89EB71;
	fma.rn.f64 	%fd28, %fd27, %fd24, 0d3F2A01A014761F65;
	fma.rn.f64 	%fd29, %fd28, %fd24, 0d3F56C16C1852B7AF;
	fma.rn.f64 	%fd30, %fd29, %fd24, 0d3F81111111122322;
	fma.rn.f64 	%fd31, %fd30, %fd24, 0d3FA55555555502A1;
	fma.rn.f64 	%fd32, %fd31, %fd24, 0d3FC5555555555511;
	fma.rn.f64 	%fd33, %fd32, %fd24, 0d3FE000000000000B;
	fma.rn.f64 	%fd34, %fd33, %fd24, 0d3FF0000000000000;
	fma.rn.f64 	%fd35, %fd34, %fd24, 0d3FF0000000000000;
	{
	.reg .b32 %temp; 
	mov.b64 	{%r6, %temp}, %fd35;
	}
	{
	.reg .b32 %temp; 
	mov.b64 	{%temp, %r7}, %fd35;
	}
	shl.b32 	%r16, %r5, 20;
	add.s32 	%r17, %r16, %r7;
	mov.b64 	%fd69, {%r6, %r17};
	{
	.reg .b32 %temp; 
	mov.b64 	{%temp, %r18}, %fd2;
	}
	mov.b32 	%f4, %r18;
	abs.f32 	%f2, %f4;
	setp.lt.f32 	%p2, %f2, 0f4086232B;
	@%p2 bra 	$L__BB16_5;
	setp.lt.f64 	%p3, %fd2, 0d0000000000000000;
	add.f64 	%fd36, %fd2, 0d7FF0000000000000;
	selp.f64 	%fd69, 0d0000000000000000, %fd36, %p3;
	setp.geu.f32 	%p4, %f2, 0f40874800;
	@%p4 bra 	$L__BB16_5;
	shr.u32 	%r19, %r5, 31;
	add.s32 	%r20, %r5, %r19;
	shr.s32 	%r21, %r20, 1;
	shl.b32 	%r22, %r21, 20;
	add.s32 	%r23, %r7, %r22;
	mov.b64 	%fd37, {%r6, %r23};
	sub.s32 	%r24, %r5, %r21;
	shl.b32 	%r25, %r24, 20;
	add.s32 	%r26, %r25, 1072693248;
	mov.b32 	%r27, 0;
	mov.b64 	%fd38, {%r27, %r26};
	mul.f64 	%fd69, %fd38, %fd37;
$L__BB16_5:
	abs.f64 	%fd7, %fd69;
	setp.neu.f64 	%p5, %fd7, 0d7FF0000000000000;
	@%p5 bra 	$L__BB16_7;
	mov.f64 	%fd44, 0d0000000000000000;
	mul.rn.f64 	%fd70, %fd69, %fd44;
	mov.b32 	%r34, 0;
	bra.uni 	$L__BB16_9;
$L__BB16_7:
	mul.f64 	%fd39, %fd69, 0d3FE45F306DC9C883;
	cvt.rni.s32.f64 	%r34, %fd39;
	cvt.rn.f64.s32 	%fd40, %r34;
	fma.rn.f64 	%fd41, %fd40, 0dBFF921FB54442D18, %fd69;
	fma.rn.f64 	%fd42, %fd40, 0dBC91A62633145C00, %fd41;
	fma.rn.f64 	%fd70, %fd40, 0dB97B839A252049C0, %fd42;
	setp.ltu.f64 	%p6, %fd7, 0d41E0000000000000;
	@%p6 bra 	$L__BB16_9;
	{ // callseq 7, 0
	.param .b64 param0;
	st.param.f64 	[param0], %fd69;
	.param .align 16 .b8 retval0[16];
	call.uni (retval0), 
	__internal_trig_reduction_slowpathd, 
	(
	param0
	);
	ld.param.f64 	%fd70, [retval0];
	ld.param.b32 	%r34, [retval0+8];
	} // callseq 7
$L__BB16_9:
	shl.b32 	%r30, %r34, 6;
	cvt.u64.u32 	%rd2, %r30;
	and.b64  	%rd3, %rd2, 64;
	add.s64 	%rd5, %rd4, %rd3;
	mul.rn.f64 	%fd45, %fd70, %fd70;
	and.b32  	%r31, %r34, 1;
	setp.eq.b32 	%p7, %r31, 1;
	selp.f64 	%fd46, 0dBDA8FF8320FD8164, 0d3DE5DB65F9785EBA, %p7;
	ld.global.nc.v2.f64 	{%fd47, %fd48}, [%rd5];
	fma.rn.f64 	%fd49, %fd46, %fd45, %fd47;
	fma.rn.f64 	%fd50, %fd49, %fd45, %fd48;
	ld.global.nc.v2.f64 	{%fd51, %fd52}, [%rd5+16];
	fma.rn.f64 	%fd53, %fd50, %fd45, %fd51;
	fma.rn.f64 	%fd54, %fd53, %fd45, %fd52;
	ld.global.nc.v2.f64 	{%fd55, %fd56}, [%rd5+32];
	fma.rn.f64 	%fd57, %fd54, %fd45, %fd55;
	fma.rn.f64 	%fd58, %fd57, %fd45, %fd56;
	fma.rn.f64 	%fd59, %fd58, %fd70, %fd70;
	fma.rn.f64 	%fd60, %fd58, %fd45, 0d3FF0000000000000;
	selp.f64 	%fd61, %fd60, %fd59, %p7;
	and.b32  	%r32, %r34, 2;
	setp.eq.s32 	%p8, %r32, 0;
	mov.f64 	%fd62, 0d0000000000000000;
	sub.f64 	%fd63, %fd62, %fd61;
	selp.f64 	%fd64, %fd61, %fd63, %p8;
	cvt.f64.f32 	%fd65, %f1;
	mul.f64 	%fd66, %fd64, %fd65;
	fma.rn.f64 	%fd71, %fd15, %fd66, %fd71;
	add.s32 	%r33, %r33, %r3;
	setp.lt.s32 	%p9, %r33, %r12;
	@%p9 bra 	$L__BB16_2;
$L__BB16_10:
	cvta.to.global.u64 	%rd6, %rd1;
	atom.global.add.f64 	%fd67, [%rd6], %fd71;
	ret;

}
	// .globl	_Z18unrolledRiemannSumIdXadL_Z17logarithm_sin_expIdET_S1_EEEvS1_S1_iPS1_
.visible .entry _Z18unrolledRiemannSumIdXadL_Z17logarithm_sin_expIdET_S1_EEEvS1_S1_iPS1_(
	.param .f64 _Z18unrolledRiemannSumIdXadL_Z17logarithm_sin_expIdET_S1_EEEvS1_S1_iPS1__param_0,
	.param .f64 _Z18unrolledRiemannSumIdXadL_Z17logarithm_sin_expIdET_S1_EEEvS1_S1_iPS1__param_1,
	.param .u32 _Z18unrolledRiemannSumIdXadL_Z17logarithm_sin_expIdET_S1_EEEvS1_S1_iPS1__param_2,
	.param .u64 .ptr .align 1 _Z18unrolledRiemannSumIdXadL_Z17logarithm_sin_expIdET_S1_EEEvS1_S1_iPS1__param_3
)
{
	.reg .pred 	%p<18>;
	.reg .b32 	%r<60>;
	.reg .b32 	%f<9>;
	.reg .b64 	%rd<11>;
	.reg .b64 	%fd<136>;

	ld.param.f64 	%fd26, [_Z18unrolledRiemannSumIdXadL_Z17logarithm_sin_expIdET_S1_EEEvS1_S1_iPS1__param_0];
	ld.param.f64 	%fd27, [_Z18unrolledRiemannSumIdXadL_Z17logarithm_sin_expIdET_S1_EEEvS1_S1_iPS1__param_1];
	ld.param.u32 	%r19, [_Z18unrolledRiemannSumIdXadL_Z17logarithm_sin_expIdET_S1_EEEvS1_S1_iPS1__param_2];
	ld.param.u64 	%rd1, [_Z18unrolledRiemannSumIdXadL_Z17logarithm_sin_expIdET_S1_EEEvS1_S1_iPS1__param_3];
	mov.u32 	%r20, %tid.x;
	mov.u32 	%r21, %ctaid.x;
	mov.u32 	%r1, %ntid.x;
	mad.lo.s32 	%r57, %r21, %r1, %r20;
	setp.ge.s32 	%p1, %r57, %r19;
	mov.f64 	%fd129, 0d0000000000000000;
	@%p1 bra 	$L__BB17_19;
	mov.u32 	%r22, %nctaid.x;
	mul.lo.s32 	%r3, %r1, %r22;
	mov.f64 	%fd129, 0d0000000000000000;
	mov.u64 	%rd4, __cudart_sin_cos_coeffs;
$L__BB17_2:
	cvt.rn.f64.s32 	%fd30, %r57;
	fma.rn.f64 	%fd2, %fd27, %fd30, %fd26;
	add.s32 	%r5, %r57, %r3;
	cvt.rn.f64.u32 	%fd31, %r5;
	fma.rn.f64 	%fd3, %fd27, %fd31, %fd26;
	fma.rn.f64 	%fd32, %fd2, %fd2, 0d3FF0000000000000;
	cvt.rn.f32.f64 	%f5, %fd32;
	lg2.approx.f32 	%f1, %f5;
	fma.rn.f64 	%fd33, %fd2, 0d3FF71547652B82FE, 0d4338000000000000;
	{
	.reg .b32 %temp; 
	mov.b64 	{%r6, %temp}, %fd33;
	}
	mov.f64 	%fd34, 0dC338000000000000;
	add.rn.f64 	%fd35, %fd33, %fd34;
	fma.rn.f64 	%fd36, %fd35, 0dBFE62E42FEFA39EF, %fd2;
	fma.rn.f64 	%fd37, %fd35, 0dBC7ABC9E3B39803F, %fd36;
	fma.rn.f64 	%fd38, %fd37, 0d3E5ADE1569CE2BDF, 0d3E928AF3FCA213EA;
	fma.rn.f64 	%fd39, %fd38, %fd37, 0d3EC71DEE62401315;
	fma.rn.f64 	%fd40, %fd39, %fd37, 0d3EFA01997C89EB71;
	fma.rn.f64 	%fd41, %fd40, %fd37, 0d3F2A01A014761F65;
	fma.rn.f64 	%fd42, %fd41, %fd37, 0d3F56C16C1852B7AF;
	fma.rn.f64 	%fd43, %fd42, %fd37, 0d3F81111111122322;
	fma.rn.f64 	%fd44, %fd43, %fd37, 0d3FA55555555502A1;
	fma.rn.f64 	%fd45, %fd44, %fd37, 0d3FC5555555555511;
	fma.rn.f64 	%fd46, %fd45, %fd37, 0d3FE000000000000B;
	fma.rn.f64 	%fd47, %fd46, %fd37, 0d3FF0000000000000;
	fma.rn.f64 	%fd48, %fd47, %fd37, 0d3FF0000000000000;
	{
	.reg .b32 %temp; 
	mov.b64 	{%r7, %temp}, %fd48;
	}
	{
	.reg .b32 %temp; 
	mov.b64 	{%temp, %r8}, %fd48;
	}
	shl.b32 	%r23, %r6, 20;
	add.s32 	%r24, %r23, %r8;
	mov.b64 	%fd130, {%r7, %r24};
	{
	.reg .b32 %temp; 
	mov.b64 	{%temp, %r25}, %fd2;
	}
	mov.b32 	%f6, %r25;
	abs.f32 	%f2, %f6;
	setp.lt.f32 	%p2, %f2, 0f4086232B;
	@%p2 bra 	$L__BB17_5;
	setp.lt.f64 	%p3, %fd2, 0d0000000000000000;
	add.f64 	%fd49, %fd2, 0d7FF0000000000000;
	selp.f64 	%fd130, 0d0000000000000000, %fd49, %p3;
	setp.geu.f32 	%p4, %f2, 0f40874800;
	@%p4 bra 	$L__BB17_5;
	shr.u32 	%r26, %r6, 31;
	add.s32 	%r27, %r6, %r26;
	shr.s32 	%r28, %r27, 1;
	shl.b32 	%r29, %r28, 20;
	add.s32 	%r30, %r8, %r29;
	mov.b64 	%fd50, {%r7, %r30};
	sub.s32 	%r31, %r6, %r28;
	shl.b32 	%r32, %r31, 20;
	add.s32 	%r33, %r32, 1072693248;
	mov.b32 	%r34, 0;
	mov.b64 	%fd51, {%r34, %r33};
	mul.f64 	%fd130, %fd51, %fd50;
$L__BB17_5:
	abs.f64 	%fd8, %fd130;
	setp.neu.f64 	%p5, %fd8, 0d7FF0000000000000;
	@%p5 bra 	$L__BB17_7;
	mov.f64 	%fd57, 0d0000000000000000;
	mul.rn.f64 	%fd131, %fd130, %fd57;
	mov.b32 	%r58, 0;
	bra.uni 	$L__BB17_9;
$L__BB17_7:
	mul.f64 	%fd52, %fd130, 0d3FE45F306DC9C883;
	cvt.rni.s32.f64 	%r58, %fd52;
	cvt.rn.f64.s32 	%fd53, %r58;
	fma.rn.f64 	%fd54, %fd53, 0dBFF921FB54442D18, %fd130;
	fma.rn.f64 	%fd55, %fd53, 0dBC91A62633145C00, %fd54;
	fma.rn.f64 	%fd131, %fd53, 0dB97B839A252049C0, %fd55;
	setp.ltu.f64 	%p6, %fd8, 0d41E0000000000000;
	@%p6 bra 	$L__BB17_9;
	{ // callseq 8, 0
	.param .b64 param0;
	st.param.f64 	[param0], %fd130;
	.param .align 16 .b8 retval0[16];
	call.uni (retval0), 
	__internal_trig_reduction_slowpathd, 
	(
	param0
	);
	ld.param.f64 	%fd131, [retval0];
	ld.param.b32 	%r58, [retval0+8];
	} // callseq 8
$L__BB17_9:
	shl.b32 	%r37, %r58, 6;
	cvt.u64.u32 	%rd2, %r37;
	and.b64  	%rd3, %rd2, 64;
	add.s64 	%rd5, %rd4, %rd3;
	mul.rn.f64 	%fd58, %fd131, %fd131;
	and.b32  	%r38, %r58, 1;
	setp.eq.b32 	%p7, %r38, 1;
	selp.f64 	%fd59, 0dBDA8FF8320FD8164, 0d3DE5DB65F9785EBA, %p7;
	ld.global.nc.v2.f64 	{%fd60, %fd61}, [%rd5];
	fma.rn.f64 	%fd62, %fd59, %fd58, %fd60;
	fma.rn.f64 	%fd63, %fd62, %fd58, %fd61;
	ld.global.nc.v2.f64 	{%fd64, %fd65}, [%rd5+16];
	fma.rn.f64 	%fd66, %fd63, %fd58, %fd64;
	fma.rn.f64 	%fd67, %fd66, %fd58, %fd65;
	ld.global.nc.v2.f64 	{%fd68, %fd69}, [%rd5+32];
	fma.rn.f64 	%fd70, %fd67, %fd58, %fd68;
	fma.rn.f64 	%fd71, %fd70, %fd58, %fd69;
	fma.rn.f64 	%fd72, %fd71, %fd131, %fd131;
	fma.rn.f64 	%fd73, %fd71, %fd58, 0d3FF0000000000000;
	selp.f64 	%fd74, %fd73, %fd72, %p7;
	and.b32  	%r39, %r58, 2;
	setp.eq.s32 	%p8, %r39, 0;
	mov.f64 	%fd75, 0d0000000000000000;
	sub.f64 	%fd76, %fd75, %fd74;
	selp.f64 	%fd77, %fd74, %fd76, %p8;
	cvt.f64.f32 	%fd78, %f1;
	mul.f64 	%fd79, %fd77, %fd78;
	fma.rn.f64 	%fd129, %fd27, %fd79, %fd129;
	setp.ge.u32 	%p9, %r5, %r19;
	@%p9 bra 	$L__BB17_18;
	fma.rn.f64 	%fd80, %fd3, %fd3, 0d3FF0000000000000;
	cvt.rn.f32.f64 	%f7, %fd80;
	lg2.approx.f32 	%f3, %f7;
	fma.rn.f64 	%fd81, %fd3, 0d3FF71547652B82FE, 0d4338000000000000;
	{
	.reg .b32 %temp; 
	mov.b64 	{%r12, %temp}, %fd81;
	}
	mov.f64 	%fd82, 0dC338000000000000;
	add.rn.f64 	%fd83, %fd81, %fd82;
	fma.rn.f64 	%fd84, %fd83, 0dBFE62E42FEFA39EF, %fd3;
	fma.rn.f64 	%fd85, %fd83, 0dBC7ABC9E3B39803F, %fd84;
	fma.rn.f64 	%fd86, %fd85, 0d3E5ADE1569CE2BDF, 0d3E928AF3FCA213EA;
	fma.rn.f64 	%fd87, %fd86, %fd85, 0d3EC71DEE62401315;
	fma.rn.f64 	%fd88, %fd87, %fd85, 0d3EFA01997C89EB71;
	fma.rn.f64 	%fd89, %fd88, %fd85, 0d3F2A01A014761F65;
	fma.rn.f64 	%fd90, %fd89, %fd85, 0d3F56C16C1852B7AF;
	fma.rn.f64 	%fd91, %fd90, %fd85, 0d3F81111111122322;
	fma.rn.f64 	%fd92, %fd91, %fd85, 0d3FA55555555502A1;
	fma.rn.f64 	%fd93, %fd92, %fd85, 0d3FC5555555555511;
	fma.rn.f64 	%fd94, %fd93, %fd85, 0d3FE000000000000B;
	fma.rn.f64 	%fd95, %fd94, %fd85, 0d3FF0000000000000;
	fma.rn.f64 	%fd96, %fd95, %fd85, 0d3FF0000000000000;
	{
	.reg .b32 %temp; 
	mov.b64 	{%r13, %temp}, %fd96;
	}
	{
	.reg .b32 %temp; 
	mov.b64 	{%temp, %r14}, %fd96;
	}
	shl.b32 	%r40, %r12, 20;
	add.s32 	%r41, %r40, %r14;
	mov.b64 	%fd132, {%r13, %r41};
	{
	.reg .b32 %temp; 
	mov.b64 	{%temp, %r42}, %fd3;
	}
	mov.b32 	%f8, %r42;
	abs.f32 	%f4, %f8;
	setp.lt.f32 	%p10, %f4, 0f4086232B;
	@%p10 bra 	$L__BB17_13;
	setp.lt.f64 	%p11, %fd3, 0d0000000000000000;
	add.f64 	%fd97, %fd3, 0d7FF0000000000000;
	selp.f64 	%fd132, 0d0000000000000000, %fd97, %p11;
	setp.geu.f32 	%p12, %f4, 0f40874800;
	@%p12 bra 	$L__BB17_13;
	shr.u32 	%r43, %r12, 31;
	add.s32 	%r44, %r12, %r43;
	shr.s32 	%r45, %r44, 1;
	shl.b32 	%r46, %r45, 20;
	add.s32 	%r47, %r14, %r46;
	mov.b64 	%fd98, {%r13, %r47};
	sub.s32 	%r48, %r12, %r45;
	shl.b32 	%r49, %r48, 20;
	add.s32 	%r50, %r49, 1072693248;
	mov.b32 	%r51, 0;
	mov.b64 	%fd99, {%r51, %r50};
	mul.f64 	%fd132, %fd99, %fd98;
$L__BB17_13:
	abs.f64 	%fd18, %fd132;
	setp.neu.f64 	%p13, %fd18, 0d7FF0000000000000;
	@%p13 bra 	$L__BB17_15;
	mov.f64 	%fd105, 0d0000000000000000;
	mul.rn.f64 	%fd133, %fd132, %fd105;
	mov.b32 	%r59, 0;
	bra.uni 	$L__BB17_17;
$L__BB17_15:
	mul.f64 	%fd100, %fd132, 0d3FE45F306DC9C883;
	cvt.rni.s32.f64 	%r59, %fd100;
	cvt.rn.f64.s32 	%fd101, %r59;
	fma.rn.f64 	%fd102, %fd101, 0dBFF921FB54442D18, %fd132;
	fma.rn.f64 	%fd103, %fd101, 0dBC91A62633145C00, %fd102;
	fma.rn.f64 	%fd133, %fd101, 0dB97B839A252049C0, %fd103;
	setp.ltu.f64 	%p14, %fd18, 0d41E0000000000000;
	@%p14 bra 	$L__BB17_17;
	{ // callseq 9, 0
	.param .b64 param0;
	st.param.f64 	[param0], %fd132;
	.param .align 16 .b8 retval0[16];
	call.uni (retval0), 
	__internal_trig_reduction_slowpathd, 
	(
	param0
	);
	ld.param.f64 	%fd133, [retval0];
	ld.param.b32 	%r59, [retval0+8];
	} // callseq 9
$L__BB17_17:
	shl.b32 	%r54, %r59, 6;
	cvt.u64.u32 	%rd6, %r54;
	and.b64  	%rd7, %rd6, 64;
	add.s64 	%rd9, %rd4, %rd7;
	mul.rn.f64 	%fd106, %fd133, %fd133;
	and.b32  	%r55, %r59, 1;
	setp.eq.b32 	%p15, %r55, 1;
	selp.f64 	%fd107, 0dBDA8FF8320FD8164, 0d3DE5DB65F9785EBA, %p15;
	ld.global.nc.v2.f64 	{%fd108, %fd109}, [%rd9];
	fma.rn.f64 	%fd110, %fd107, %fd106, %fd108;
	fma.rn.f64 	%fd111, %fd110, %fd106, %fd109;
	ld.global.nc.v2.f64 	{%fd112, %fd113}, [%rd9+16];
	fma.rn.f64 	%fd114, %fd111, %fd106, %fd112;
	fma.rn.f64 	%fd115, %fd114, %fd106, %fd113;
	ld.global.nc.v2.f64 	{%fd116, %fd117}, [%rd9+32];
	fma.rn.f64 	%fd118, %fd115, %fd106, %fd116;
	fma.rn.f64 	%fd119, %fd118, %fd106, %fd117;
	fma.rn.f64 	%fd120, %fd119, %fd133, %fd133;
	fma.rn.f64 	%fd121, %fd119, %fd106, 0d3FF0000000000000;
	selp.f64 	%fd122, %fd121, %fd120, %p15;
	and.b32  	%r56, %r59, 2;
	setp.eq.s32 	%p16, %r56, 0;
	mov.f64 	%fd123, 0d0000000000000000;
	sub.f64 	%fd124, %fd123, %fd122;
	selp.f64 	%fd125, %fd122, %fd124, %p16;
	cvt.f64.f32 	%fd126, %f3;
	mul.f64 	%fd127, %fd125, %fd126;
	fma.rn.f64 	%fd129, %fd27, %fd127, %fd129;
$L__BB17_18:
	add.s32 	%r57, %r5, %r3;
	setp.lt.s32 	%p17, %r57, %r19;
	@%p17 bra 	$L__BB17_2;
$L__BB17_19:
	cvta.to.global.u64 	%rd10, %rd1;
	atom.global.add.f64 	%fd128, [%rd10], %fd129;
	ret;

}
	// .globl	_Z23warpOptimizedRiemannSumIdXadL_Z17logarithm_sin_expIdET_S1_EEEvS1_S1_iPS1_
.visible .entry _Z23warpOptimizedRiemannSumIdXadL_Z17logarithm_sin_expIdET_S1_EEEvS1_S1_iPS1_(
	.param .f64 _Z23warpOptimizedRiemannSumIdXadL_Z17logarithm_sin_expIdET_S1_EEEvS1_S1_iPS1__param_0,
	.param .f64 _Z23warpOptimizedRiemannSumIdXadL_Z17logarithm_sin_expIdET_S1_EEEvS1_S1_iPS1__param_1,
	.param .u32 _Z23warpOptimizedRiemannSumIdXadL_Z17logarithm_sin_expIdET_S1_EEEvS1_S1_iPS1__param_2,
	.param .u64 .ptr .align 1 _Z23warpOptimizedRiemannSumIdXadL_Z17logarithm_sin_expIdET_S1_EEEvS1_S1_iPS1__param_3
)
{
	.reg .pred 	%p<21>;
	.reg .b32 	%r<56>;
	.reg .b32 	%f<5>;
	.reg .b64 	%rd<7>;
	.reg .b64 	%fd<83>;

	ld.param.f64 	%fd15, [_Z23warpOptimizedRiemannSumIdXadL_Z17logarithm_sin_expIdET_S1_EEEvS1_S1_iPS1__param_0];
	ld.param.f64 	%fd16, [_Z23warpOptimizedRiemannSumIdXadL_Z17logarithm_sin_expIdET_S1_EEEvS1_S1_iPS1__param_1];
	ld.param.u32 	%r13, [_Z23warpOptimizedRiemannSumIdXadL_Z17logarithm_sin_expIdET_S1_EEEvS1_S1_iPS1__param_2];
	ld.param.u64 	%rd1, [_Z23warpOptimizedRiemannSumIdXadL_Z17logarithm_sin_expIdET_S1_EEEvS1_S1_iPS1__param_3];
	mov.u32 	%r1, %tid.x;
	mov.u32 	%r14, %ctaid.x;
	mov.u32 	%r2, %ntid.x;
	mad.lo.s32 	%r54, %r14, %r2, %r1;
	setp.ge.s32 	%p1, %r54, %r13;
	mov.f64 	%fd82, 0d0000000000000000;
	@%p1 bra 	$L__BB18_10;
	mov.u32 	%r15, %nctaid.x;
	mul.lo.s32 	%r4, %r2, %r15;
	mov.f64 	%fd82, 0d0000000000000000;
	mov.u64 	%rd4, __cudart_sin_cos_coeffs;
$L__BB18_2:
	cvt.rn.f64.s32 	%fd19, %r54;
	fma.rn.f64 	%fd2, %fd16, %fd19, %fd15;
	fma.rn.f64 	%fd20, %fd2, %fd2, 0d3FF0000000000000;
	cvt.rn.f32.f64 	%f3, %fd20;
	lg2.approx.f32 	%f1, %f3;
	fma.rn.f64 	%fd21, %fd2, 0d3FF71547652B82FE, 0d4338000000000000;
	{
	.reg .b32 %temp; 
	mov.b64 	{%r6, %temp}, %fd21;
	}
	mov.f64 	%fd22, 0dC338000000000000;
	add.rn.f64 	%fd23, %fd21, %fd22;
	fma.rn.f64 	%fd24, %fd23, 0dBFE62E42FEFA39EF, %fd2;
	fma.rn.f64 	%fd25, %fd23, 0dBC7ABC9E3B39803F, %fd24;
	fma.rn.f64 	%fd26, %fd25, 0d3E5ADE1569CE2BDF, 0d3E928AF3FCA213EA;
	fma.rn.f64 	%fd27, %fd26, %fd25, 0d3EC71DEE62401315;
	fma.rn.f64 	%fd28, %fd27, %fd25, 0d3EFA01997C89EB71;
	fma.rn.f64 	%fd29, %fd28, %fd25, 0d3F2A01A014761F65;
	fma.rn.f64 	%fd30, %fd29, %fd25, 0d3F56C16C1852B7AF;
	fma.rn.f64 	%fd31, %fd30, %fd25, 0d3F81111111122322;
	fma.rn.f64 	%fd32, %fd31, %fd25, 0d3FA55555555502A1;
	fma.rn.f64 	%fd33, %fd32, %fd25, 0d3FC5555555555511;
	fma.rn.f64 	%fd34, %fd33, %fd25, 0d3FE000000000000B;
	fma.rn.f64 	%fd35, %fd34, %fd25, 0d3FF0000000000000;
	fma.rn.f64 	%fd36, %fd35, %fd25, 0d3FF0000000000000;
	{
	.reg .b32 %temp; 
	mov.b64 	{%r7, %temp}, %fd36;
	}
	{
	.reg .b32 %temp; 
	mov.b64 	{%temp, %r8}, %fd36;
	}
	shl.b32 	%r16, %r6, 20;
	add.s32 	%r17, %r16, %r8;
	mov.b64 	%fd80, {%r7, %r17};
	{
	.reg .b32 %temp; 
	mov.b64 	{%temp, %r18}, %fd2;
	}
	mov.b32 	%f4, %r18;
	abs.f32 	%f2, %f4;
	setp.lt.f32 	%p2, %f2, 0f4086232B;
	@%p2 bra 	$L__BB18_5;
	setp.lt.f64 	%p3, %fd2, 0d0000000000000000;
	add.f64 	%fd37, %fd2, 0d7FF0000000000000;
	selp.f64 	%fd80, 0d0000000000000000, %fd37, %p3;
	setp.geu.f32 	%p4, %f2, 0f40874800;
	@%p4 bra 	$L__BB18_5;
	shr.u32 	%r19, %r6, 31;
	add.s32 	%r20, %r6, %r19;
	shr.s32 	%r21, %r20, 1;
	shl.b32 	%r22, %r21, 20;
	add.s32 	%r23, %r8, %r22;
	mov.b64 	%fd38, {%r7, %r23};
	sub.s32 	%r24, %r6, %r21;
	shl.b32 	%r25, %r24, 20;
	add.s32 	%r26, %r25, 1072693248;
	mov.b32 	%r27, 0;
	mov.b64 	%fd39, {%r27, %r26};
	mul.f64 	%fd80, %fd39, %fd38;
$L__BB18_5:
	abs.f64 	%fd7, %fd80;
	setp.neu.f64 	%p5, %fd7, 0d7FF0000000000000;
	@%p5 bra 	$L__BB18_7;
	mov.f64 	%fd45, 0d0000000000000000;
	mul.rn.f64 	%fd81, %fd80, %fd45;
	mov.b32 	%r55, 0;
	bra.uni 	$L__BB18_9;
$L__BB18_7:
	mul.f64 	%fd40, %fd80, 0d3FE45F306DC9C883;
	cvt.rni.s32.f64 	%r55, %fd40;
	cvt.rn.f64.s32 	%fd41, %r55;
	fma.rn.f64 	%fd42, %fd41, 0dBFF921FB54442D18, %fd80;
	fma.rn.f64 	%fd43, %fd41, 0dBC91A62633145C00, %fd42;
	fma.rn.f64 	%fd81, %fd41, 0dB97B839A252049C0, %fd43;
	setp.ltu.f64 	%p6, %fd7, 0d41E0000000000000;
	@%p6 bra 	$L__BB18_9;
	{ // callseq 10, 0
	.param .b64 param0;
	st.param.f64 	[param0], %fd80;
	.param .align 16 .b8 retval0[16];
	call.uni (retval0), 
	__internal_trig_reduction_slowpathd, 
	(
	param0
	);
	ld.param.f64 	%fd81, [retval0];
	ld.param.b32 	%r55, [retval0+8];
	} // callseq 10
$L__BB18_9:
	shl.b32 	%r30, %r55, 6;
	cvt.u64.u32 	%rd2, %r30;
	and.b64  	%rd3, %rd2, 64;
	add.s64 	%rd5, %rd4, %rd3;
	mul.rn.f64 	%fd46, %fd81, %fd81;
	and.b32  	%r31, %r55, 1;
	setp.eq.b32 	%p7, %r31, 1;
	selp.f64 	%fd47, 0dBDA8FF8320FD8164, 0d3DE5DB65F9785EBA, %p7;
	ld.global.nc.v2.f64 	{%fd48, %fd49}, [%rd5];
	fma.rn.f64 	%fd50, %fd47, %fd46, %fd48;
	fma.rn.f64 	%fd51, %fd50, %fd46, %fd49;
	ld.global.nc.v2.f64 	{%fd52, %fd53}, [%rd5+16];
	fma.rn.f64 	%fd54, %fd51, %fd46, %fd52;
	fma.rn.f64 	%fd55, %fd54, %fd46, %fd53;
	ld.global.nc.v2.f64 	{%fd56, %fd57}, [%rd5+32];
	fma.rn.f64 	%fd58, %fd55, %fd46, %fd56;
	fma.rn.f64 	%fd59, %fd58, %fd46, %fd57;
	fma.rn.f64 	%fd60, %fd59, %fd81, %fd81;
	fma.rn.f64 	%fd61, %fd59, %fd46, 0d3FF0000000000000;
	selp.f64 	%fd62, %fd61, %fd60, %p7;
	and.b32  	%r32, %r55, 2;
	setp.eq.s32 	%p8, %r32, 0;
	mov.f64 	%fd63, 0d0000000000000000;
	sub.f64 	%fd64, %fd63, %fd62;
	selp.f64 	%fd65, %fd62, %fd64, %p8;
	cvt.f64.f32 	%fd66, %f1;
	mul.f64 	%fd67, %fd65, %fd66;
	fma.rn.f64 	%fd82, %fd16, %fd67, %fd82;
	add.s32 	%r54, %r54, %r4;
	setp.lt.s32 	%p9, %r54, %r13;
	@%p9 bra 	$L__BB18_2;
$L__BB18_10:
	// begin inline asm
	mov.b64 {%r33,%r34}, %fd82;
	// end inline asm
	shfl.sync.down.b32	%r36|%p10, %r34, 16, 31, -1;
	shfl.sync.down.b32	%r35|%p11, %r33, 16, 31, -1;
	// begin inline asm
	mov.b64 %fd69, {%r35,%r36};
	// end inline asm
	add.f64 	%fd70, %fd82, %fd69;
	// begin inline asm
	mov.b64 {%r37,%r38}, %fd70;
	// end inline asm
	shfl.sync.down.b32	%r40|%p12, %r38, 8, 31, -1;
	shfl.sync.down.b32	%r39|%p13, %r37, 8, 31, -1;
	// begin inline asm
	mov.b64 %fd71, {%r39,%r40};
	// end inline asm
	add.f64 	%fd72, %fd70, %fd71;
	// begin inline asm
	mov.b64 {%r41,%r42}, %fd72;
	// end inline asm
	shfl.sync.down.b32	%r44|%p14, %r42, 4, 31, -1;
	shfl.sync.down.b32	%r43|%p15, %r41, 4, 31, -1;
	// begin inline asm
	mov.b64 %fd73, {%r43,%r44};
	// end inline asm
	add.f64 	%fd74, %fd72, %fd73;
	// begin inline asm
	mov.b64 {%r45,%r46}, %fd74;
	// end inline asm
	shfl.sync.down.b32	%r48|%p16, %r46, 2, 31, -1;
	shfl.sync.down.b32	%r47|%p17, %r45, 2, 31, -1;
	// begin inline asm
	mov.b64 %fd75, {%r47,%r48};
	// end inline asm
	add.f64 	%fd76, %fd74, %fd75;
	// begin inline asm
	mov.b64 {%r49,%r50}, %fd76;
	// end inline asm
	shfl.sync.down.b32	%r52|%p18, %r50, 1, 31, -1;
	shfl.sync.down.b32	%r51|%p19, %r49, 1, 31, -1;
	// begin inline asm
	mov.b64 %fd77, {%r51,%r52};
	// end inline asm
	add.f64 	%fd14, %fd76, %fd77;
	and.b32  	%r53, %r1, 31;
	setp.ne.s32 	%p20, %r53, 0;
	@%p20 bra 	$L__BB18_12;
	cvta.to.global.u64 	%rd6, %rd1;
	atom.global.add.f64 	%fd78, [%rd6], %fd14;
$L__BB18_12:
	ret;

}
	// .globl	_Z22sharedMemoryRiemannSumIdXadL_Z17logarithm_sin_expIdET_S1_EEEvS1_S1_iPS1_
.visible .entry _Z22sharedMemoryRiemannSumIdXadL_Z17logarithm_sin_expIdET_S1_EEEvS1_S1_iPS1_(
	.param .f64 _Z22sharedMemoryRiemannSumIdXadL_Z17logarithm_sin_expIdET_S1_EEEvS1_S1_iPS1__param_0,
	.param .f64 _Z22sharedMemoryRiemannSumIdXadL_Z17logarithm_sin_expIdET_S1_EEEvS1_S1_iPS1__param_1,
	.param .u32 _Z22sharedMemoryRiemannSumIdXadL_Z17logarithm_sin_expIdET_S1_EEEvS1_S1_iPS1__param_2,
	.param .u64 .ptr .align 1 _Z22sharedMemoryRiemannSumIdXadL_Z17logarithm_sin_expIdET_S1_EEEvS1_S1_iPS1__param_3
)
{
	.reg .pred 	%p<19>;
	.reg .b32 	%r<38>;
	.reg .b32 	%f<5>;
	.reg .b64 	%rd<7>;
	.reg .b64 	%fd<97>;
	// demoted variable
	.shared .align 8 .b8 _ZZ22sharedMemoryRiemannSumIdXadL_Z17logarithm_sin_expIdET_S1_EEEvS1_S1_iPS1_E9sharedMem[2048];
	ld.param.f64 	%fd14, [_Z22sharedMemoryRiemannSumIdXadL_Z17logarithm_sin_expIdET_S1_EEEvS1_S1_iPS1__param_0];
	ld.param.f64 	%fd15, [_Z22sharedMemoryRiemannSumIdXadL_Z17logarithm_sin_expIdET_S1_EEEvS1_S1_iPS1__param_1];
	ld.param.u32 	%r14, [_Z22sharedMemoryRiemannSumIdXadL_Z17logarithm_sin_expIdET_S1_EEEvS1_S1_iPS1__param_2];
	ld.param.u64 	%rd1, [_Z22sharedMemoryRiemannSumIdXadL_Z17logarithm_sin_expIdET_S1_EEEvS1_S1_iPS1__param_3];
	mov.u32 	%r1, %tid.x;
	mov.u32 	%r15, %ctaid.x;
	mov.u32 	%r2, %ntid.x;
	mad.lo.s32 	%r36, %r15, %r2, %r1;
	setp.ge.s32 	%p1, %r36, %r14;
	mov.f64 	%fd96, 0d0000000000000000;
	@%p1 bra 	$L__BB19_10;
	mov.u32 	%r16, %nctaid.x;
	mul.lo.s32 	%r4, %r2, %r16;
	mov.f64 	%fd96, 0d0000000000000000;
	mov.u64 	%rd4, __cudart_sin_cos_coeffs;
$L__BB19_2:
	cvt.rn.f64.s32 	%fd18, %r36;
	fma.rn.f64 	%fd2, %fd15, %fd18, %fd14;
	fma.rn.f64 	%fd19, %fd2, %fd2, 0d3FF0000000000000;
	cvt.rn.f32.f64 	%f3, %fd19;
	lg2.approx.f32 	%f1, %f3;
	fma.rn.f64 	%fd20, %fd2, 0d3FF71547652B82FE, 0d4338000000000000;
	{
	.reg .b32 %temp; 
	mov.b64 	{%r6, %temp}, %fd20;
	}
	mov.f64 	%fd21, 0dC338000000000000;
	add.rn.f64 	%fd22, %fd20, %fd21;
	fma.rn.f64 	%fd23, %fd22, 0dBFE62E42FEFA39EF, %fd2;
	fma.rn.f64 	%fd24, %fd22, 0dBC7ABC9E3B39803F, %fd23;
	fma.rn.f64 	%fd25, %fd24, 0d3E5ADE1569CE2BDF, 0d3E928AF3FCA213EA;
	fma.rn.f64 	%fd26, %fd25, %fd24, 0d3EC71DEE62401315;
	fma.rn.f64 	%fd27, %fd26, %fd24, 0d3EFA01997C89EB71;
	fma.rn.f64 	%fd28, %fd27, %fd24, 0d3F2A01A014761F65;
	fma.rn.f64 	%fd29, %fd28, %fd24, 0d3F56C16C1852B7AF;
	fma.rn.f64 	%fd30, %fd29, %fd24, 0d3F81111111122322;
	fma.rn.f64 	%fd31, %fd30, %fd24, 0d3FA55555555502A1;
	fma.rn.f64 	%fd32, %fd31, %fd24, 0d3FC5555555555511;
	fma.rn.f64 	%fd33, %fd32, %fd24, 0d3FE000000000000B;
	fma.rn.f64 	%fd34, %fd33, %fd24, 0d3FF0000000000000;
	fma.rn.f64 	%fd35, %fd34, %fd24, 0d3FF0000000000000;
	{
	.reg .b32 %temp; 
	mov.b64 	{%r7, %temp}, %fd35;
	}
	{
	.reg .b32 %temp; 
	mov.b64 	{%temp, %r8}, %fd35;
	}
	shl.b32 	%r17, %r6, 20;
	add.s32 	%r18, %r17, %r8;
	mov.b64 	%fd94, {%r7, %r18};
	{
	.reg .b32 %temp; 
	mov.b64 	{%temp, %r19}, %fd2;
	}
	mov.b32 	%f4, %r19;
	abs.f32 	%f2, %f4;
	setp.lt.f32 	%p2, %f2, 0f4086232B;
	@%p2 bra 	$L__BB19_5;
	setp.lt.f64 	%p3, %fd2, 0d0000000000000000;
	add.f64 	%fd36, %fd2, 0d7FF0000000000000;
	selp.f64 	%fd94, 0d0000000000000000, %fd36, %p3;
	setp.geu.f32 	%p4, %f2, 0f40874800;
	@%p4 bra 	$L__BB19_5;
	shr.u32 	%r20, %r6, 31;
	add.s32 	%r21, %r6, %r20;
	shr.s32 	%r22, %r21, 1;
	shl.b32 	%r23, %r22, 20;
	add.s32 	%r24, %r8, %r23;
	mov.b64 	%fd37, {%r7, %r24};
	sub.s32 	%r25, %r6, %r22;
	shl.b32 	%r26, %r25, 20;
	add.s32 	%r27, %r26, 1072693248;
	mov.b32 	%r28, 0;
	mov.b64 	%fd38, {%r28, %r27};
	mul.f64 	%fd94, %fd38, %fd37;
$L__BB19_5:
	abs.f64 	%fd7, %fd94;
	setp.neu.f64 	%p5, %fd7, 0d7FF0000000000000;
	@%p5 bra 	$L__BB19_7;
	mov.f64 	%fd44, 0d0000000000000000;
	mul.rn.f64 	%fd95, %fd94, %fd44;
	mov.b32 	%r37, 0;
	bra.uni 	$L__BB19_9;
$L__BB19_7:
	mul.f64 	%fd39, %fd94, 0d3FE45F306DC9C883;
	cvt.rni.s32.f64 	%r37, %fd39;
	cvt.rn.f64.s32 	%fd40, %r37;
	fma.rn.f64 	%fd41, %fd40, 0dBFF921FB54442D18, %fd94;
	fma.rn.f64 	%fd42, %fd40, 0dBC91A62633145C00, %fd41;
	fma.rn.f64 	%fd95, %fd40, 0dB97B839A252049C0, %fd42;
	setp.ltu.f64 	%p6, %fd7, 0d41E0000000000000;
	@%p6 bra 	$L__BB19_9;
	{ // callseq 11, 0
	.param .b64 param0;
	st.param.f64 	[param0], %fd94;
	.param .align 16 .b8 retval0[16];
	call.uni (retval0), 
	__internal_trig_reduction_slowpathd, 
	(
	param0
	);
	ld.param.f64 	%fd95, [retval0];
	ld.param.b32 	%r37, [retval0+8];
	} // callseq 11
$L__BB19_9:
	shl.b32 	%r31, %r37, 6;
	cvt.u64.u32 	%rd2, %r31;
	and.b64  	%rd3, %rd2, 64;
	add.s64 	%rd5, %rd4, %rd3;
	mul.rn.f64 	%fd45, %fd95, %fd95;
	and.b32  	%r32, %r37, 1;
	setp.eq.b32 	%p7, %r32, 1;
	selp.f64 	%fd46, 0dBDA8FF8320FD8164, 0d3DE5DB65F9785EBA, %p7;
	ld.global.nc.v2.f64 	{%fd47, %fd48}, [%rd5];
	fma.rn.f64 	%fd49, %fd46, %fd45, %fd47;
	fma.rn.f64 	%fd50, %fd49, %fd45, %fd48;
	ld.global.nc.v2.f64 	{%fd51, %fd52}, [%rd5+16];
	fma.rn.f64 	%fd53, %fd50, %fd45, %fd51;
	fma.rn.f64 	%fd54, %fd53, %fd45, %fd52;
	ld.global.nc.v2.f64 	{%fd55, %fd56}, [%rd5+32];
	fma.rn.f64 	%fd57, %fd54, %fd45, %fd55;
	fma.rn.f64 	%fd58, %fd57, %fd45, %fd56;
	fma.rn.f64 	%fd59, %fd58, %fd95, %fd95;
	fma.rn.f64 	%fd60, %fd58, %fd45, 0d3FF0000000000000;
	selp.f64 	%fd61, %fd60, %fd59, %p7;
	and.b32  	%r33, %r37, 2;
	setp.eq.s32 	%p8, %r33, 0;
	mov.f64 	%fd62, 0d0000000000000000;
	sub.f64 	%fd63, %fd62, %fd61;
	selp.f64 	%fd64, %fd61, %fd63, %p8;
	cvt.f64.f32 	%fd65, %f1;
	mul.f64 	%fd66, %fd64, %fd65;
	fma.rn.f64 	%fd96, %fd15, %fd66, %fd96;
	add.s32 	%r36, %r36, %r4;
	setp.lt.s32 	%p9, %r36, %r14;
	@%p9 bra 	$L__BB19_2;
$L__BB19_10:
	shl.b32 	%r34, %r1, 3;
	mov.u32 	%r35, _ZZ22sharedMemoryRiemannSumIdXadL_Z17logarithm_sin_expIdET_S1_EEEvS1_S1_iPS1_E9sharedMem;
	add.s32 	%r13, %r35, %r34;
	st.shared.f64 	[%r13], %fd96;
	bar.sync 	0;
	setp.gt.u32 	%p10, %r1, 127;
	@%p10 bra 	$L__BB19_12;
	ld.shared.f64 	%fd67, [%r13+1024];
	ld.shared.f64 	%fd68, [%r13];
	add.f64 	%fd69, %fd67, %fd68;
	st.shared.f64 	[%r13], %fd69;
$L__BB19_12:
	bar.sync 	0;
	setp.gt.u32 	%p11, %r1, 63;
	@%p11 bra 	$L__BB19_14;
	ld.shared.f64 	%fd70, [%r13+512];
	ld.shared.f64 	%fd71, [%r13];
	add.f64 	%fd72, %fd70, %fd71;
	st.shared.f64 	[%r13], %fd72;
$L__BB19_14:
	bar.sync 	0;
	setp.gt.u32 	%p12, %r1, 31;
	@%p12 bra 	$L__BB19_16;
	ld.shared.f64 	%fd73, [%r13+256];
	ld.shared.f64 	%fd74, [%r13];
	add.f64 	%fd75, %fd73, %fd74;
	st.shared.f64 	[%r13], %fd75;
$L__BB19_16:
	bar.sync 	0;
	setp.gt.u32 	%p13, %r1, 15;
	@%p13 bra 	$L__BB19_18;
	ld.shared.f64 	%fd76, [%r13+128];
	ld.shared.f64 	%fd77, [%r13];
	add.f64 	%fd78, %fd76, %fd77;
	st.shared.f64 	[%r13], %fd78;
$L__BB19_18:
	bar.sync 	0;
	setp.gt.u32 	%p14, %r1, 7;
	@%p14 bra 	$L__BB19_20;
	ld.shared.f64 	%fd79, [%r13+64];
	ld.shared.f64 	%fd80, [%r13];
	add.f64 	%fd81, %fd79, %fd80;
	st.shared.f64 	[%r13], %fd81;
$L__BB19_20:
	bar.sync 	0;
	setp.gt.u32 	%p15, %r1, 3;
	@%p15 bra 	$L__BB19_22;
	ld.shared.f64 	%fd82, [%r13+32];
	ld.shared.f64 	%fd83, [%r13];
	add.f64 	%fd84, %fd82, %fd83;
	st.shared.f64 	[%r13], %fd84;
$L__BB19_22:
	bar.sync 	0;
	setp.gt.u32 	%p16, %r1, 1;
	@%p16 bra 	$L__BB19_24;
	ld.shared.f64 	%fd85, [%r13+16];
	ld.shared.f64 	%fd86, [%r13];
	add.f64 	%fd87, %fd85, %fd86;
	st.shared.f64 	[%r13], %fd87;
$L__BB19_24:
	bar.sync 	0;
	setp.ne.s32 	%p17, %r1, 0;
	@%p17 bra 	$L__BB19_26;
	ld.shared.f64 	%fd88, [_ZZ22sharedMemoryRiemannSumIdXadL_Z17logarithm_sin_expIdET_S1_EEEvS1_S1_iPS1_E9sharedMem+8];
	ld.shared.f64 	%fd89, [%r13];
	add.f64 	%fd90, %fd88, %fd89;
	st.shared.f64 	[%r13], %fd90;
$L__BB19_26:
	setp.ne.s32 	%p18, %r1, 0;
	bar.sync 	0;
	@%p18 bra 	$L__BB19_28;
	ld.shared.f64 	%fd91, [_ZZ22sharedMemoryRiemannSumIdXadL_Z17logarithm_sin_expIdET_S1_EEEvS1_S1_iPS1_E9sharedMem];
	cvta.to.global.u64 	%rd6, %rd1;
	atom.global.add.f64 	%fd92, [%rd6], %fd91;
$L__BB19_28:
	ret;

}
.func  (.param .align 16 .b8 func_retval0[16]) __internal_trig_reduction_slowpathd(
	.param .b64 __internal_trig_reduction_slowpathd_param_0
)
{
	.local .align 8 .b8 	__local_depot20[40];
	.reg .b64 	%SP;
	.reg .b64 	%SPL;
	.reg .pred 	%p<10>;
	.reg .b32 	%r<47>;
	.reg .b64 	%rd<74>;
	.reg .b64 	%fd<5>;

	mov.u64 	%SPL, __local_depot20;
	ld.param.f64 	%fd4, [__internal_trig_reduction_slowpathd_param_0];
	add.u64 	%rd1, %SPL, 0;
	{
	.reg .b32 %temp; 
	mov.b64 	{%temp, %r1}, %fd4;
	}
	shr.u32 	%r2, %r1, 20;
	and.b32  	%r3, %r2, 2047;
	setp.eq.s32 	%p1, %r3, 2047;
	mov.b32 	%r46, 0;
	@%p1 bra 	$L__BB20_9;
	add.s32 	%r20, %r3, -1024;
	mov.b64 	%rd20, %fd4;
	shl.b64 	%rd2, %rd20, 11;
	shr.u32 	%r4, %r20, 6;
	sub.s32 	%r45, 15, %r4;
	sub.s32 	%r21, 19, %r4;
	setp.lt.u32 	%p2, %r20, 128;
	selp.b32 	%r6, 18, %r21, %p2;
	setp.ge.s32 	%p3, %r45, %r6;
	mov.b64 	%rd70, 0;
	@%p3 bra 	$L__BB20_4;
	add.s32 	%r23, %r6, %r4;
	neg.s32 	%r43, %r23;
	or.b64  	%rd3, %rd2, -9223372036854775808;
	mov.b64 	%rd70, 0;
	mov.b32 	%r42, 0;
	mov.u64 	%rd25, __cudart_i2opi_d;
	mov.u32 	%r44, %r45;
$L__BB20_3:
	.pragma "nounroll";
	mul.wide.s32 	%rd22, %r42, 8;
	add.s64 	%rd23, %rd1, %rd22;
	mul.wide.s32 	%rd24, %r44, 8;
	add.s64 	%rd26, %rd25, %rd24;
	ld.global.nc.u64 	%rd27, [%rd26];
	{
	.reg .u32 %r0, %r1, %r2, %r3, %alo, %ahi, %blo, %bhi, %clo, %chi;
	mov.b64 	{%alo,%ahi}, %rd27;
	mov.b64 	{%blo,%bhi}, %rd3;
	mov.b64 	{%clo,%chi}, %rd70;
	mad.lo.cc.u32 	%r0, %alo, %blo, %clo;
	madc.hi.cc.u32 	%r1, %alo, %blo, %chi;
	madc.hi.u32 	%r2, %alo, %bhi, 0;
	mad.lo.cc.u32 	%r1, %alo, %bhi, %r1;
	madc.hi.cc.u32 	%r2, %ahi, %blo, %r2;
	madc.hi.u32 	%r3, %ahi, %bhi, 0;
	mad.lo.cc.u32 	%r1, %ahi, %blo, %r1;
	madc.lo.cc.u32 	%r2, %ahi, %bhi, %r2;
	addc.u32 	%r3, %r3, 0;
	mov.b64 	%rd28, {%r0,%r1};
	mov.b64 	%rd70, {%r2,%r3};
	}
	st.local.u64 	[%rd23], %rd28;
	add.s32 	%r44, %r44, 1;
	add.s32 	%r43, %r43, 1;
	add.s32 	%r42, %r42, 1;
	setp.ne.s32 	%p4, %r43, -15;
	mov.u32 	%r45, %r6;
	@%p4 bra 	$L__BB20_3;
$L__BB20_4:
	cvt.s64.s32 	%rd29, %r45;
	cvt.u64.u32 	%rd30, %r4;
	add.s64 	%rd31, %rd30, %rd29;
	shl.b64 	%rd32, %rd31, 3;
	add.s64 	%rd33, %rd1, %rd32;
	st.local.u64 	[%rd33+-120], %rd70;
	and.b32  	%r15, %r2, 63;
	ld.local.u64 	%rd72, [%rd1+16];
	ld.local.u64 	%rd71, [%rd1+24];
	setp.eq.s32 	%p5, %r15, 0;
	@%p5 bra 	$L__BB20_6;
	shl.b64 	%rd34, %rd71, %r15;
	shr.u64 	%rd35, %rd72, 1;
	xor.b32  	%r24, %r15, 63;
	shr.u64 	%rd36, %rd35, %r24;
	or.b64  	%rd71, %rd34, %rd36;
	ld.local.u64 	%rd37, [%rd1+8];
	shl.b64 	%rd38, %rd72, %r15;
	shr.u64 	%rd39, %rd37, 1;
	shr.u64 	%rd40, %rd39, %r24;
	or.b64  	%rd72, %rd38, %rd40;
$L__BB20_6:
	and.b32  	%r25, %r1, -2147483648;
	shr.u64 	%rd41, %rd71, 62;
	cvt.u32.u64 	%r26, %rd41;
	mov.b64 	{%r27, %r28}, %rd71;
	mov.b64 	{%r29, %r30}, %rd72;
	shf.l.wrap.b32 	%r31, %r30, %r27, 2;
	shf.l.wrap.b32 	%r32, %r27, %r28, 2;
	mov.b64 	%rd42, {%r31, %r32};
	shl.b64 	%rd43, %rd72, 2;
	shr.u64 	%rd44, %rd42, 63;
	cvt.u32.u64 	%r33, %rd44;
	add.s32 	%r34, %r33, %r26;
	setp.eq.s32 	%p6, %r25, 0;
	neg.s32 	%r35, %r34;
	selp.b32 	%r46, %r34, %r35, %p6;
	setp.gt.s64 	%p7, %rd42, -1;
	mov.b64 	%rd45, 0;
	{
	.reg .u32 %r0, %r1, %r2, %r3, %a0, %a1, %a2, %a3, %b0, %b1, %b2, %b3;
	mov.b64 	{%a0,%a1}, %rd45;
	mov.b64 	{%a2,%a3}, %rd45;
	mov.b64 	{%b0,%b1}, %rd43;
	mov.b64 	{%b2,%b3}, %rd42;
	sub.cc.u32 	%r0, %a0, %b0;
	subc.cc.u32 	%r1, %a1, %b1;
	subc.cc.u32 	%r2, %a2, %b2;
	subc.u32 	%r3, %a3, %b3;
	mov.b64 	%rd46, {%r0,%r1};
	mov.b64 	%rd47, {%r2,%r3};
	}
	xor.b32  	%r36, %r25, -2147483648;
	selp.b64 	%rd73, %rd42, %rd47, %p7;
	selp.b64 	%rd14, %rd43, %rd46, %p7;
	selp.b32 	%r17, %r25, %r36, %p7;
	clz.b64 	%r37, %rd73;
	cvt.u64.u32 	%rd15, %r37;
	setp.eq.s32 	%p8, %r37, 0;
	@%p8 bra 	$L__BB20_8;
	cvt.u32.u64 	%r38, %rd15;
	and.b32  	%r39, %r38, 63;
	shl.b64 	%rd48, %rd73, %r39;
	shr.u64 	%rd49, %rd14, 1;
	not.b32 	%r40, %r38;
	and.b32  	%r41, %r40, 63;
	shr.u64 	%rd50, %rd49, %r41;
	or.b64  	%rd73, %rd48, %rd50;
$L__BB20_8:
	mov.b64 	%rd51, -3958705157555305931;
	{
	.reg .u32 %r0, %r1, %r2, %r3, %alo, %ahi, %blo, %bhi;
	mov.b64 	{%alo,%ahi}, %rd73;
	mov.b64 	{%blo,%bhi}, %rd51;
	mul.lo.u32 	%r0, %alo, %blo;
	mul.hi.u32 	%r1, %alo, %blo;
	mad.lo.cc.u32 	%r1, %alo, %bhi, %r1;
	madc.hi.u32 	%r2, %alo, %bhi, 0;
	mad.lo.cc.u32 	%r1, %ahi, %blo, %r1;
	madc.hi.cc.u32 	%r2, %ahi, %blo, %r2;
	madc.hi.u32 	%r3, %ahi, %bhi, 0;
	mad.lo.cc.u32 	%r2, %ahi, %bhi, %r2;
	addc.u32 	%r3, %r3, 0;
	mov.b64 	%rd52, {%r0,%r1};
	mov.b64 	%rd53, {%r2,%r3};
	}
	setp.gt.s64 	%p9, %rd53, 0;
	{
	.reg .u32 %r0, %r1, %r2, %r3, %a0, %a1, %a2, %a3, %b0, %b1, %b2, %b3;
	mov.b64 	{%a0,%a1}, %rd52;
	mov.b64 	{%a2,%a3}, %rd53;
	mov.b64 	{%b0,%b1}, %rd52;
	mov.b64 	{%b2,%b3}, %rd53;
	add.cc.u32 	%r0, %a0, %b0;
	addc.cc.u32 	%r1, %a1, %b1;
	addc.cc.u32 	%r2, %a2, %b2;
	addc.u32 	%r3, %a3, %b3;
	mov.b64 	%rd54, {%r0,%r1};
	mov.b64 	%rd55, {%r2,%r3};
	}
	selp.b64 	%rd56, %rd55, %rd53, %p9;
	selp.s64 	%rd57, -1, 0, %p9;
	sub.s64 	%rd58, %rd57, %rd15;
	cvt.u64.u32 	%rd59, %r17;
	shl.b64 	%rd60, %rd59, 32;
	add.s64 	%rd61, %rd56, 1;
	shr.u64 	%rd62, %rd61, 10;
	add.s64 	%rd63, %rd62, 1;
	shr.u64 	%rd64, %rd63, 1;
	shl.b64 	%rd65, %rd58, 52;
	add.s64 	%rd66, %rd65, %rd64;
	add.s64 	%rd67, %rd66, 4602678819172646912;
	or.b64  	%rd68, %rd67, %rd60;
	mov.b64 	%fd4, %rd68;
$L__BB20_9:
	st.param.f64 	[func_retval0], %fd4;
	st.param.b32 	[func_retval0+8], %r46;
	ret;

}


// ===== COMPILED SASS (sm_100) =====

	.target	sm_100

	.elftype	@"ET_EXEC"


//--------------------- .note.nv.tkinfo           --------------------------
	.section	.note.nv.tkinfo,"",@"SHT_NOTE"
	.sectionflags	@"SHF_NOTE_NV_TKINFO"
	.tkinfo
        /*0018*/ 	.word	0x00000002
        /*0030*/ 	.string	""
        /*0030*/ 	.string	"ptxas"
        /*0030*/ 	.string	"Cuda compilation tools, release 13.0, V13.0.88"
        /*0030*/ 	.string	"Build cuda_13.0.r13.0/compiler.36424714_0"
        /*0030*/ 	.string	"-arch sm_100 -m 64 "



//--------------------- .note.nv.cuinfo           --------------------------
	.section	.note.nv.cuinfo,"",@"SHT_NOTE"
	.sectionflags	@"SHF_NOTE_NV_CUINFO"
        /*0018*/ 	.short	0x0002
        /*001a*/ 	.short	0x0064
        /*001c*/ 	.short	0x0082
	.zero		2


//--------------------- .nv.info                  --------------------------
	.section	.nv.info,"",@"SHT_CUDA_INFO"
	.align	4


	//----- nvinfo : EIATTR_REGCOUNT
	.align		4
        /*0000*/ 	.byte	0x04, 0x2f
        /*0002*/ 	.short	(.L_3 - .L_2)
	.align		4
.L_2:
        /*0004*/ 	.word	index@(_Z15naiveRiemannSumIdXadL_Z7sin_expIdET_S1_EEEvS1_S1_iPS1_)
        /*0008*/ 	.word	0x00000020


	//----- nvinfo : EIATTR_FRAME_SIZE
	.align		4
.L_3:
        /*000c*/ 	.byte	0x04, 0x11
        /*000e*/ 	.short	(.L_5 - .L_4)
	.align		4
.L_4:
        /*0010*/ 	.word	index@($_Z15naiveRiemannSumIdXadL_Z7sin_expIdET_S1_EEEvS1_S1_iPS1_$__internal_trig_reduction_slowpathd)
        /*0014*/ 	.word	0x00000028


	//----- nvinfo : EIATTR_FRAME_SIZE
	.align		4
.L_5:
        /*0018*/ 	.byte	0x04, 0x11
        /*001a*/ 	.short	(.L_7 - .L_6)
	.align		4
.L_6:
        /*001c*/ 	.word	index@(_Z15naiveRiemannSumIdXadL_Z7sin_expIdET_S1_EEEvS1_S1_iPS1_)
        /*0020*/ 	.word	0x00000028


	//----- nvinfo : EIATTR_REGCOUNT
	.align		4
.L_7:
        /*0024*/ 	.byte	0x04, 0x2f
        /*0026*/ 	.short	(.L_9 - .L_8)
	.align		4
.L_8:
        /*0028*/ 	.word	index@(_Z20gridStrideRiemannSumIdXadL_Z7sin_expIdET_S1_EEEvS1_S1_iPS1_)
        /*002c*/ 	.word	0x00000020


	//----- nvinfo : EIATTR_FRAME_SIZE
	.align		4
.L_9:
        /*0030*/ 	.byte	0x04, 0x11
        /*0032*/ 	.short	(.L_11 - .L_10)
	.align		4
.L_10:
        /*0034*/ 	.word	index@($_Z20gridStrideRiemannSumIdXadL_Z7sin_expIdET_S1_EEEvS1_S1_iPS1_$__internal_trig_reduction_slowpathd)
        /*0038*/ 	.word	0x00000028


	//----- nvinfo : EIATTR_FRAME_SIZE
	.align		4
.L_11:
        /*003c*/ 	.byte	0x04, 0x11
        /*003e*/ 	.short	(.L_13 - .L_12)
	.align		4
.L_12:
        /*0040*/ 	.word	index@(_Z20gridStrideRiemannSumIdXadL_Z7sin_expIdET_S1_EEEvS1_S1_iPS1_)
        /*0044*/ 	.word	0x00000028


	//----- nvinfo : EIATTR_REGCOUNT
	.align		4
.L_13:
        /*0048*/ 	.byte	0x04, 0x2f
        /*004a*/ 	.short	(.L_15 - .L_14)
	.align		4
.L_14:
        /*004c*/ 	.word	index@(_Z18unrolledRiemannSumIdXadL_Z7sin_expIdET_S1_EEEvS1_S1_iPS1_)
        /*0050*/ 	.word	0x00000026


	//----- nvinfo : EIATTR_FRAME_SIZE
	.align		4
.L_15:
        /*0054*/ 	.byte	0x04, 0x11
        /*0056*/ 	.short	(.L_17 - .L_16)
	.align		4
.L_16:
        /*0058*/ 	.word	index@($_Z18unrolledRiemannSumIdXadL_Z7sin_expIdET_S1_EEEvS1_S1_iPS1_$__internal_trig_reduction_slowpathd)
        /*005c*/ 	.word	0x00000028


	//----- nvinfo : EIATTR_FRAME_SIZE
	.align		4
.L_17:
        /*0060*/ 	.byte	0x04, 0x11
        /*0062*/ 	.short	(.L_19 - .L_18)
	.align		4
.L_18:
        /*0064*/ 	.word	index@(_Z18unrolledRiemannSumIdXadL_Z7sin_expIdET_S1_EEEvS1_S1_iPS1_)
        /*0068*/ 	.word	0x00000028


	//----- nvinfo : EIATTR_REGCOUNT
	.align		4
.L_19:
        /*006c*/ 	.byte	0x04, 0x2f
        /*006e*/ 	.short	(.L_21 - .L_20)
	.align		4
.L_20:
        /*0070*/ 	.word	index@(_Z23warpOptimizedRiemannSumIdXadL_Z7sin_expIdET_S1_EEEvS1_S1_iPS1_)
        /*0074*/ 	.word	0x00000020


	//----- nvinfo : EIATTR_FRAME_SIZE
	.align		4
.L_21:
        /*0078*/ 	.byte	0x04, 0x11
        /*007a*/ 	.short	(.L_23 - .L_22)
	.align		4
.L_22:
        /*007c*/ 	.word	index@($_Z23warpOptimizedRiemannSumIdXadL_Z7sin_expIdET_S1_EEEvS1_S1_iPS1_$__internal_trig_reduction_slowpathd)
        /*0080*/ 	.word	0x00000028


	//----- nvinfo : EIATTR_FRAME_SIZE
	.align		4
.L_23:
        /*0084*/ 	.byte	0x04, 0x11
        /*0086*/ 	.short	(.L_25 - .L_24)
	.align		4
.L_24:
        /*0088*/ 	.word	index@(_Z23warpOptimizedRiemannSumIdXadL_Z7sin_expIdET_S1_EEEvS1_S1_iPS1_)
        /*008c*/ 	.word	0x00000028


	//----- nvinfo : EIATTR_REGCOUNT
	.align		4
.L_25:
        /*0090*/ 	.byte	0x04, 0x2f
        /*0092*/ 	.short	(.L_27 - .L_26)
	.align		4
.L_26:
        /*0094*/ 	.word	index@(_Z22sharedMemoryRiemannSumIdXadL_Z7sin_expIdET_S1_EEEvS1_S1_iPS1_)
        /*0098*/ 	.word	0x00000020


	//----- nvinfo : EIATTR_FRAME_SIZE
	.align		4
.L_27:
        /*009c*/ 	.byte	0x04, 0x11
        /*009e*/ 	.short	(.L_29 - .L_28)
	.align		4
.L_28:
        /*00a0*/ 	.word	index@($_Z22sharedMemoryRiemannSumIdXadL_Z7sin_expIdET_S1_EEEvS1_S1_iPS1_$__internal_trig_reduction_slowpathd)
        /*00a4*/ 	.word	0x00000028


	//----- nvinfo : EIATTR_FRAME_SIZE
	.align		4
.L_29:
        /*00a8*/ 	.byte	0x04, 0x11
        /*00aa*/ 	.short	(.L_31 - .L_30)
	.align		4
.L_30:
        /*00ac*/ 	.word	index@(_Z22sharedMemoryRiemannSumIdXadL_Z7sin_expIdET_S1_EEEvS1_S1_iPS1_)
        /*00b0*/ 	.word	0x00000028


	//----- nvinfo : EIATTR_REGCOUNT
	.align		4
.L_31:
        /*00b4*/ 	.byte	0x04, 0x2f
        /*00b6*/ 	.short	(.L_33 - .L_32)
	.align		4
.L_32:
        /*00b8*/ 	.word	index@(_Z15naiveRiemannSumIdXadL_Z6squareIdET_S1_EEEvS1_S1_iPS1_)
        /*00bc*/ 	.word	0x00000010


	//----- nvinfo : EIATTR_FRAME_SIZE
	.align		4
.L_33:
        /*00c0*/ 	.byte	0x04, 0x11
        /*00c2*/ 	.short	(.L_35 - .L_34)
	.align		4
.L_34:
        /*00c4*/ 	.word	index@(_Z15naiveRiemannSumIdXadL_Z6squareIdET_S1_EEEvS1_S1_iPS1_)
        /*00c8*/ 	.word	0x00000000


	//----- nvinfo : EIATTR_REGCOUNT
	.align		4
.L_35:
        /*00cc*/ 	.byte	0x04, 0x2f
        /*00ce*/ 	.short	(.L_37 - .L_36)
	.align		4
.L_36:
        /*00d0*/ 	.word	index@(_Z20gridStrideRiemannSumIdXadL_Z6squareIdET_S1_EEEvS1_S1_iPS1_)
        /*00d4*/ 	.word	0x00000010


	//----- nvinfo : EIATTR_FRAME_SIZE
	.align		4
.L_37:
        /*00d8*/ 	.byte	0x04, 0x11
        /*00da*/ 	.short	(.L_39 - .L_38)
	.align		4
.L_38:
        /*00dc*/ 	.word	index@(_Z20gridStrideRiemannSumIdXadL_Z6squareIdET_S1_EEEvS1_S1_iPS1_)
        /*00e0*/ 	.word	0x00000000


	//----- nvinfo : EIATTR_REGCOUNT
	.align		4
.L_39:
        /*00e4*/ 	.byte	0x04, 0x2f
        /*00e6*/ 	.short	(.L_41 - .L_40)
	.align		4
.L_40:
        /*00e8*/ 	.word	index@(_Z18unrolledRiemannSumIdXadL_Z6squareIdET_S1_EEEvS1_S1_iPS1_)
        /*00ec*/ 	.word	0x00000012


	//----- nvinfo : EIATTR_FRAME_SIZE
	.align		4
.L_41:
        /*00f0*/ 	.byte	0x04, 0x11
        /*00f2*/ 	.short	(.L_43 - .L_42)
	.align		4
.L_42:
        /*00f4*/ 	.word	index@(_Z18unrolledRiemannSumIdXadL_Z6squareIdET_S1_EEEvS1_S1_iPS1_)
        /*00f8*/ 	.word	0x00000000


	//----- nvinfo : EIATTR_REGCOUNT
	.align		4
.L_43:
        /*00fc*/ 	.byte	0x04, 0x2f
        /*00fe*/ 	.short	(.L_45 - .L_44)
	.align		4
.L_44:
        /*0100*/ 	.word	index@(_Z23warpOptimizedRiemannSumIdXadL_Z6squareIdET_S1_EEEvS1_S1_iPS1_)
        /*0104*/ 	.word	0x0000000e


	//----- nvinfo : EIATTR_FRAME_SIZE
	.align		4
.L_45:
        /*0108*/ 	.byte	0x04, 0x11
        /*010a*/ 	.short	(.L_47 - .L_46)
	.align		4
.L_46:
        /*010c*/ 	.word	index@(_Z23warpOptimizedRiemannSumIdXadL_Z6squareIdET_S1_EEEvS1_S1_iPS1_)
        /*0110*/ 	.word	0x00000000


	//----- nvinfo : EIATTR_REGCOUNT
	.align		4
.L_47:
        /*0114*/ 	.byte	0x04, 0x2f
        /*0116*/ 	.short	(.L_49 - .L_48)
	.align		4
.L_48:
        /*0118*/ 	.word	index@(_Z22sharedMemoryRiemannSumIdXadL_Z6squareIdET_S1_EEEvS1_S1_iPS1_)
        /*011c*/ 	.word	0x0000000e


	//----- nvinfo : EIATTR_FRAME_SIZE
	.align		4
.L_49:
        /*0120*/ 	.byte	0x04, 0x11
        /*0122*/ 	.short	(.L_51 - .L_50)
	.align		4
.L_50:
        /*0124*/ 	.word	index@(_Z22sharedMemoryRiemannSumIdXadL_Z6squareIdET_S1_EEEvS1_S1_iPS1_)
        /*0128*/ 	.word	0x00000000


	//----- nvinfo : EIATTR_REGCOUNT
	.align		4
.L_51:
        /*012c*/ 	.byte	0x04, 0x2f
        /*012e*/ 	.short	(.L_53 - .L_52)
	.align		4
.L_52:
        /*0130*/ 	.word	index@(_Z15naiveRiemannSumIdXadL_Z13logarithm_expIdET_S1_EEEvS1_S1_iPS1_)
        /*0134*/ 	.word	0x00000014


	//----- nvinfo : EIATTR_FRAME_SIZE
	.align		4
.L_53:
        /*0138*/ 	.byte	0x04, 0x11
        /*013a*/ 	.short	(.L_55 - .L_54)
	.align		4
.L_54:
        /*013c*/ 	.word	index@(_Z15naiveRiemannSumIdXadL_Z13logarithm_expIdET_S1_EEEvS1_S1_iPS1_)
        /*0140*/ 	.word	0x00000000


	//----- nvinfo : EIATTR_REGCOUNT
	.align		4
.L_55:
        /*0144*/ 	.byte	0x04, 0x2f
        /*0146*/ 	.short	(.L_57 - .L_56)
	.align		4
.L_56:
        /*0148*/ 	.word	index@(_Z20gridStrideRiemannSumIdXadL_Z13logarithm_expIdET_S1_EEEvS1_S1_iPS1_)
        /*014c*/ 	.word	0x00000014


	//----- nvinfo : EIATTR_FRAME_SIZE
	.align		4
.L_57:
        /*0150*/ 	.byte	0x04, 0x11
        /*0152*/ 	.short	(.L_59 - .L_58)
	.align		4
.L_58:
        /*0154*/ 	.word	index@(_Z20gridStrideRiemannSumIdXadL_Z13logarithm_expIdET_S1_EEEvS1_S1_iPS1_)
        /*0158*/ 	.word	0x00000000


	//----- nvinfo : EIATTR_REGCOUNT
	.align		4
.L_59:
        /*015c*/ 	.byte	0x04, 0x2f
        /*015e*/ 	.short	(.L_61 - .L_60)
	.align		4
.L_60:
        /*0160*/ 	.word	index@(_Z18unrolledRiemannSumIdXadL_Z13logarithm_expIdET_S1_EEEvS1_S1_iPS1_)
        /*0164*/ 	.word	0x00000014


	//----- nvinfo : EIATTR_FRAME_SIZE
	.align		4
.L_61:
        /*0168*/ 	.byte	0x04, 0x11
        /*016a*/ 	.short	(.L_63 - .L_62)
	.align		4
.L_62:
        /*016c*/ 	.word	index@(_Z18unrolledRiemannSumIdXadL_Z13logarithm_expIdET_S1_EEEvS1_S1_iPS1_)
        /*0170*/ 	.word	0x00000000


	//----- nvinfo : EIATTR_REGCOUNT
	.align		4
.L_63:
        /*0174*/ 	.byte	0x04, 0x2f
        /*0176*/ 	.short	(.L_65 - .L_64)
	.align		4
.L_64:
        /*0178*/ 	.word	index@(_Z23warpOptimizedRiemannSumIdXadL_Z13logarithm_expIdET_S1_EEEvS1_S1_iPS1_)
        /*017c*/ 	.word	0x00000013


	//----- nvinfo : EIATTR_FRAME_SIZE
	.align		4
.L_65:
        /*0180*/ 	.byte	0x04, 0x11
        /*0182*/ 	.short	(.L_67 - .L_66)
	.align		4
.L_66:
        /*0184*/ 	.word	index@(_Z23warpOptimizedRiemannSumIdXadL_Z13logarithm_expIdET_S1_EEEvS1_S1_iPS1_)
        /*0188*/ 	.word	0x00000000


	//----- nvinfo : EIATTR_REGCOUNT
	.align		4
.L_67:
        /*018c*/ 	.byte	0x04, 0x2f
        /*018e*/ 	.short	(.L_69 - .L_68)
	.align		4
.L_68:
        /*0190*/ 	.word	index@(_Z22sharedMemoryRiemannSumIdXadL_Z13logarithm_expIdET_S1_EEEvS1_S1_iPS1_)
        /*0194*/ 	.word	0x00000013


	//----- nvinfo : EIATTR_FRAME_SIZE
	.align		4
.L_69:
        /*0198*/ 	.byte	0x04, 0x11
        /*019a*/ 	.short	(.L_71 - .L_70)
	.align		4
.L_70:
        /*019c*/ 	.word	index@(_Z22sharedMemoryRiemannSumIdXadL_Z13logarithm_expIdET_S1_EEEvS1_S1_iPS1_)
        /*01a0*/ 	.word	0x00000000


	//----- nvinfo : EIATTR_REGCOUNT
	.align		4
.L_71:
        /*01a4*/ 	.byte	0x04, 0x2f
        /*01a6*/ 	.short	(.L_73 - .L_72)
	.align		4
.L_72:
        /*01a8*/ 	.word	index@(_Z15naiveRiemannSumIdXadL_Z17logarithm_sin_expIdET_S1_EEEvS1_S1_iPS1_)
        /*01ac*/ 	.word	0x00000020


	//----- nvinfo : EIATTR_FRAME_SIZE
	.align		4
.L_73:
        /*01b0*/ 	.byte	0x04, 0x11
        /*01b2*/ 	.short	(.L_75 - .L_74)
	.align		4
.L_74:
        /*01b4*/ 	.word	index@($_Z15naiveRiemannSumIdXadL_Z17logarithm_sin_expIdET_S1_EEEvS1_S1_iPS1_$__internal_trig_reduction_slowpathd)
        /*01b8*/ 	.word	0x00000028


	//----- nvinfo : EIATTR_FRAME_SIZE
	.align		4
.L_75:
        /*01bc*/ 	.byte	0x04, 0x11
        /*01be*/ 	.short	(.L_77 - .L_76)
	.align		4
.L_76:
        /*01c0*/ 	.word	index@(_Z15naiveRiemannSumIdXadL_Z17logarithm_sin_expIdET_S1_EEEvS1_S1_iPS1_)
        /*01c4*/ 	.word	0x00000028


	//----- nvinfo : EIATTR_REGCOUNT
	.align		4
.L_77:
        /*01c8*/ 	.byte	0x04, 0x2f
        /*01ca*/ 	.short	(.L_79 - .L_78)
	.align		4
.L_78:
        /*01cc*/ 	.word	index@(_Z20gridStrideRiemannSumIdXadL_Z17logarithm_sin_expIdET_S1_EEEvS1_S1_iPS1_)
        /*01d0*/ 	.word	0x00000020


	//----- nvinfo : EIATTR_FRAME_SIZE
	.align		4
.L_79:
        /*01d4*/ 	.byte	0x04, 0x11
        /*01d6*/ 	.short	(.L_81 - .L_80)
	.align		4
.L_80:
        /*01d8*/ 	.word	index@($_Z20gridStrideRiemannSumIdXadL_Z17logarithm_sin_expIdET_S1_EEEvS1_S1_iPS1_$__internal_trig_reduction_slowpathd)
        /*01dc*/ 	.word	0x00000028


	//----- nvinfo : EIATTR_FRAME_SIZE
	.align		4
.L_81:
        /*01e0*/ 	.byte	0x04, 0x11
        /*01e2*/ 	.short	(.L_83 - .L_82)
	.align		4
.L_82:
        /*01e4*/ 	.word	index@(_Z20gridStrideRiemannSumIdXadL_Z17logarithm_sin_expIdET_S1_EEEvS1_S1_iPS1_)
        /*01e8*/ 	.word	0x00000028


	//----- nvinfo : EIATTR_REGCOUNT
	.align		4
.L_83:
        /*01ec*/ 	.byte	0x04, 0x2f
        /*01ee*/ 	.short	(.L_85 - .L_84)
	.align		4
.L_84:
        /*01f0*/ 	.word	index@(_Z18unrolledRiemannSumIdXadL_Z17logarithm_sin_expIdET_S1_EEEvS1_S1_iPS1_)
        /*01f4*/ 	.word	0x00000020


	//----- nvinfo : EIATTR_FRAME_SIZE
	.align		4
.L_85:
        /*01f8*/ 	.byte	0x04, 0x11
        /*01fa*/ 	.short	(.L_87 - .L_86)
	.align		4
.L_86:
        /*01fc*/ 	.word	index@($_Z18unrolledRiemannSumIdXadL_Z17logarithm_sin_expIdET_S1_EEEvS1_S1_iPS1_$__internal_trig_reduction_slowpathd)
        /*0200*/ 	.word	0x00000028


	//----- nvinfo : EIATTR_FRAME_SIZE
	.align		4
.L_87:
        /*0204*/ 	.byte	0x04, 0x11
        /*0206*/ 	.short	(.L_89 - .L_88)
	.align		4
.L_88:
        /*0208*/ 	.word	index@(_Z18unrolledRiemannSumIdXadL_Z17logarithm_sin_expIdET_S1_EEEvS1_S1_iPS1_)
        /*020c*/ 	.word	0x00000028


	//----- nvinfo : EIATTR_REGCOUNT
	.align		4
.L_89:
        /*0210*/ 	.byte	0x04, 0x2f
        /*0212*/ 	.short	(.L_91 - .L_90)
	.align		4
.L_90:
        /*0214*/ 	.word	index@(_Z23warpOptimizedRiemannSumIdXadL_Z17logarithm_sin_expIdET_S1_EEEvS1_S1_iPS1_)
        /*0218*/ 	.word	0x00000020


	//----- nvinfo : EIATTR_FRAME_SIZE
	.align		4
.L_91:
        /*021c*/ 	.byte	0x04, 0x11
        /*021e*/ 	.short	(.L_93 - .L_92)
	.align		4
.L_92:
        /*0220*/ 	.word	index@($_Z23warpOptimizedRiemannSumIdXadL_Z17logarithm_sin_expIdET_S1_EEEvS1_S1_iPS1_$__internal_trig_reduction_slowpathd)
        /*0224*/ 	.word	0x00000028


	//----- nvinfo : EIATTR_FRAME_SIZE
	.align		4
.L_93:
        /*0228*/ 	.byte	0x04, 0x11
        /*022a*/ 	.short	(.L_95 - .L_94)
	.align		4
.L_94:
        /*022c*/ 	.word	index@(_Z23warpOptimizedRiemannSumIdXadL_Z17logarithm_sin_expIdET_S1_EEEvS1_S1_iPS1_)
        /*0230*/ 	.word	0x00000028


	//----- nvinfo : EIATTR_REGCOUNT
	.align		4
.L_95:
        /*0234*/ 	.byte	0x04, 0x2f
        /*0236*/ 	.short	(.L_97 - .L_96)
	.align		4
.L_96:
        /*0238*/ 	.word	index@(_Z22sharedMemoryRiemannSumIdXadL_Z17logarithm_sin_expIdET_S1_EEEvS1_S1_iPS1_)
        /*023c*/ 	.word	0x00000020


	//----- nvinfo : EIATTR_FRAME_SIZE
	.align		4
.L_97:
        /*0240*/ 	.byte	0x04, 0x11
        /*0242*/ 	.short	(.L_99 - .L_98)
	.align		4
.L_98:
        /*0244*/ 	.word	index@($_Z22sharedMemoryRiemannSumIdXadL_Z17logarithm_sin_expIdET_S1_EEEvS1_S1_iPS1_$__internal_trig_reduction_slowpathd)
        /*0248*/ 	.word	0x00000028


	//----- nvinfo : EIATTR_FRAME_SIZE
	.align		4
.L_99:
        /*024c*/ 	.byte	0x04, 0x11
        /*024e*/ 	.short	(.L_101 - .L_100)
	.align		4
.L_100:
        /*0250*/ 	.word	index@(_Z22sharedMemoryRiemannSumIdXadL_Z17logarithm_sin_expIdET_S1_EEEvS1_S1_iPS1_)
        /*0254*/ 	.word	0x00000028


	//----- nvinfo : EIATTR_MIN_STACK_SIZE
	.align		4
.L_101:
        /*0258*/ 	.byte	0x04, 0x12
        /*025a*/ 	.short	(.L_103 - .L_102)
	.align		4
.L_102:
        /*025c*/ 	.word	index@(_Z22sharedMemoryRiemannSumIdXadL_Z17logarithm_sin_expIdET_S1_EEEvS1_S1_iPS1_)
        /*0260*/ 	.word	0x00000028


	//----- nvinfo : EIATTR_MIN_STACK_SIZE
	.align		4
.L_103:
        /*0264*/ 	.byte	0x04, 0x12
        /*0266*/ 	.short	(.L_105 - .L_104)
	.align		4
.L_104:
        /*0268*/ 	.word	index@(_Z23warpOptimizedRiemannSumIdXadL_Z17logarithm_sin_expIdET_S1_EEEvS1_S1_iPS1_)
        /*026c*/ 	.word	0x00000028


	//----- nvinfo : EIATTR_MIN_STACK_SIZE
	.align		4
.L_105:
        /*0270*/ 	.byte	0x04, 0x12
        /*0272*/ 	.short	(.L_107 - .L_106)
	.align		4
.L_106:
        /*0274*/ 	.word	index@(_Z18unrolledRiemannSumIdXadL_Z17logarithm_sin_expIdET_S1_EEEvS1_S1_iPS1_)
        /*0278*/ 	.word	0x00000028


	//----- nvinfo : EIATTR_MIN_STACK_SIZE
	.align		4
.L_107:
        /*027c*/ 	.byte	0x04, 0x12
        /*027e*/ 	.short	(.L_109 - .L_108)
	.align		4
.L_108:
        /*0280*/ 	.word	index@(_Z20gridStrideRiemannSumIdXadL_Z17logarithm_sin_expIdET_S1_EEEvS1_S1_iPS1_)
        /*0284*/ 	.word	0x00000028


	//----- nvinfo : EIATTR_MIN_STACK_SIZE
	.align		4
.L_109:
        /*0288*/ 	.byte	0x04, 0x12
        /*028a*/ 	.short	(.L_111 - .L_110)
	.align		4
.L_110:
        /*028c*/ 	.word	index@(_Z15naiveRiemannSumIdXadL_Z17logarithm_sin_expIdET_S1_EEEvS1_S1_iPS1_)
        /*0290*/ 	.word	0x00000028


	//----- nvinfo : EIATTR_MIN_STACK_SIZE
	.align		4
.L_111:
        /*0294*/ 	.byte	0x04, 0x12
        /*0296*/ 	.short	(.L_113 - .L_112)
	.align		4
.L_112:
        /*0298*/ 	.word	index@(_Z22sharedMemoryRiemannSumIdXadL_Z13logarithm_expIdET_S1_EEEvS1_S1_iPS1_)
        /*029c*/ 	.word	0x00000000


	//----- nvinfo : EIATTR_MIN_STACK_SIZE
	.align		4
.L_113:
        /*02a0*/ 	.byte	0x04, 0x12
        /*02a2*/ 	.short	(.L_115 - .L_114)
	.align		4
.L_114:
        /*02a4*/ 	.word	index@(_Z23warpOptimizedRiemannSumIdXadL_Z13logarithm_expIdET_S1_EEEvS1_S1_iPS1_)
        /*02a8*/ 	.word	0x00000000


	//----- nvinfo : EIATTR_MIN_STACK_SIZE
	.align		4
.L_115:
        /*02ac*/ 	.byte	0x04, 0x12
        /*02ae*/ 	.short	(.L_117 - .L_116)
	.align		4
.L_116:
        /*02b0*/ 	.word	index@(_Z18unrolledRiemannSumIdXadL_Z13logarithm_expIdET_S1_EEEvS1_S1_iPS1_)
        /*02b4*/ 	.word	0x00000000


	//----- nvinfo : EIATTR_MIN_STACK_SIZE
	.align		4
.L_117:
        /*02b8*/ 	.byte	0x04, 0x12
        /*02ba*/ 	.short	(.L_119 - .L_118)
	.align		4
.L_118:
        /*02bc*/ 	.word	index@(_Z20gridStrideRiemannSumIdXadL_Z13logarithm_expIdET_S1_EEEvS1_S1_iPS1_)
        /*02c0*/ 	.word	0x00000000


	//----- nvinfo : EIATTR_MIN_STACK_SIZE
	.align		4
.L_119:
        /*02c4*/ 	.byte	0x04, 0x12
        /*02c6*/ 	.short	(.L_121 - .L_120)
	.align		4
.L_120:
        /*02c8*/ 	.word	index@(_Z15naiveRiemannSumIdXadL_Z13logarithm_expIdET_S1_EEEvS1_S1_iPS1_)
        /*02cc*/ 	.word	0x00000000


	//----- nvinfo : EIATTR_MIN_STACK_SIZE
	.align		4
.L_121:
        /*02d0*/ 	.byte	0x04, 0x12
        /*02d2*/ 	.short	(.L_123 - .L_122)
	.align		4
.L_122:
        /*02d4*/ 	.word	index@(_Z22sharedMemoryRiemannSumIdXadL_Z6squareIdET_S1_EEEvS1_S1_iPS1_)
        /*02d8*/ 	.word	0x00000000


	//----- nvinfo : EIATTR_MIN_STACK_SIZE
	.align		4
.L_123:
        /*02dc*/ 	.byte	0x04, 0x12
        /*02de*/ 	.short	(.L_125 - .L_124)
	.align		4
.L_124:
        /*02e0*/ 	.word	index@(_Z23warpOptimizedRiemannSumIdXadL_Z6squareIdET_S1_EEEvS1_S1_iPS1_)
        /*02e4*/ 	.word	0x00000000


	//----- nvinfo : EIATTR_MIN_STACK_SIZE
	.align		4
.L_125:
        /*02e8*/ 	.byte	0x04, 0x12
        /*02ea*/ 	.short	(.L_127 - .L_126)
	.align		4
.L_126:
        /*02ec*/ 	.word	index@(_Z18unrolledRiemannSumIdXadL_Z6squareIdET_S1_EEEvS1_S1_iPS1_)
        /*02f0*/ 	.word	0x00000000


	//----- nvinfo : EIATTR_MIN_STACK_SIZE
	.align		4
.L_127:
        /*02f4*/ 	.byte	0x04, 0x12
        /*02f6*/ 	.short	(.L_129 - .L_128)
	.align		4
.L_128:
        /*02f8*/ 	.word	index@(_Z20gridStrideRiemannSumIdXadL_Z6squareIdET_S1_EEEvS1_S1_iPS1_)
        /*02fc*/ 	.word	0x00000000


	//----- nvinfo : EIATTR_MIN_STACK_SIZE
	.align		4
.L_129:
        /*0300*/ 	.byte	0x04, 0x12
        /*0302*/ 	.short	(.L_131 - .L_130)
	.align		4
.L_130:
        /*0304*/ 	.word	index@(_Z15naiveRiemannSumIdXadL_Z6squareIdET_S1_EEEvS1_S1_iPS1_)
        /*0308*/ 	.word	0x00000000


	//----- nvinfo : EIATTR_MIN_STACK_SIZE
	.align		4
.L_131:
        /*030c*/ 	.byte	0x04, 0x12
        /*030e*/ 	.short	(.L_133 - .L_132)
	.align		4
.L_132:
        /*0310*/ 	.word	index@(_Z22sharedMemoryRiemannSumIdXadL_Z7sin_expIdET_S1_EEEvS1_S1_iPS1_)
        /*0314*/ 	.word	0x00000028


	//----- nvinfo : EIATTR_MIN_STACK_SIZE
	.align		4
.L_133:
        /*0318*/ 	.byte	0x04, 0x12
        /*031a*/ 	.short	(.L_135 - .L_134)
	.align		4
.L_134:
        /*031c*/ 	.word	index@(_Z23warpOptimizedRiemannSumIdXadL_Z7sin_expIdET_S1_EEEvS1_S1_iPS1_)
        /*0320*/ 	.word	0x00000028


	//----- nvinfo : EIATTR_MIN_STACK_SIZE
	.align		4
.L_135:
        /*0324*/ 	.byte	0x04, 0x12
        /*0326*/ 	.short	(.L_137 - .L_136)
	.align		4
.L_136:
        /*0328*/ 	.word	index@(_Z18unrolledRiemannSumIdXadL_Z7sin_expIdET_S1_EEEvS1_S1_iPS1_)
        /*032c*/ 	.word	0x00000028


	//----- nvinfo : EIATTR_MIN_STACK_SIZE
	.align		4
.L_137:
        /*0330*/ 	.byte	0x04, 0x12
        /*0332*/ 	.short	(.L_139 - .L_138)
	.align		4
.L_138:
        /*0334*/ 	.word	index@(_Z20gridStrideRiemannSumIdXadL_Z7sin_expIdET_S1_EEEvS1_S1_iPS1_)
        /*0338*/ 	.word	0x00000028


	//----- nvinfo : EIATTR_MIN_STACK_SIZE
	.align		4
.L_139:
        /*033c*/ 	.byte	0x04, 0x12
        /*033e*/ 	.short	(.L_141 - .L_140)
	.align		4
.L_140:
        /*0340*/ 	.word	index@(_Z15naiveRiemannSumIdXadL_Z7sin_expIdET_S1_EEEvS1_S1_iPS1_)
        /*0344*/ 	.word	0x00000028
.L_141:


//--------------------- .nv.compat                --------------------------
	.section	.nv.compat,"",@"SHT_CUDA_COMPAT_INFO"
	.align	4
        /*0000*/ 	.byte	0x02, 0x09, 0x00, 0x00, 0x02, 0x02, 0x01, 0x00, 0x02, 0x05, 0x05, 0x00, 0x03, 0x07, 0x01, 0x01
        /*0010*/ 	.byte	0x02, 0x03, 0x00, 0x00, 0x02, 0x06, 0x01, 0x00, 0x04, 0x0b, 0x08, 0x00, 0x01, 0x00, 0x00, 0x00
        /*0020*/ 	.byte	0x00, 0x00, 0x00, 0x00


//--------------------- .nv.info._Z22sharedMemoryRiemannSumIdXadL_Z17logarithm_sin_expIdET_S1_EEEvS1_S1_iPS1_ --------------------------
	.section	.nv.info._Z22sharedMemoryRiemannSumIdXadL_Z17logarithm_sin_expIdET_S1_EEEvS1_S1_iPS1_,"",@"SHT_CUDA_INFO"
	.sectionflags	@""
	.align	4


	//----- nvinfo : EIATTR_CUDA_API_VERSION
	.align		4
        /*0000*/ 	.byte	0x04, 0x37
        /*0002*/ 	.short	(.L_143 - .L_142)
.L_142:
        /*0004*/ 	.word	0x00000082


	//----- nvinfo : EIATTR_KPARAM_INFO
	.align		4
.L_143:
        /*0008*/ 	.byte	0x04, 0x17
        /*000a*/ 	.short	(.L_145 - .L_144)
.L_144:
        /*000c*/ 	.word	0x00000000
        /*0010*/ 	.short	0x0003
        /*0012*/ 	.short	0x0018
        /*0014*/ 	.byte	0x00, 0xf5, 0x21, 0x00


	//----- nvinfo : EIATTR_KPARAM_INFO
	.align		4
.L_145:
        /*0018*/ 	.byte	0x04, 0x17
        /*001a*/ 	.short	(.L_147 - .L_146)
.L_146:
        /*001c*/ 	.word	0x00000000
        /*0020*/ 	.short	0x0002
        /*0022*/ 	.short	0x0010
        /*0024*/ 	.byte	0x00, 0xf0, 0x11, 0x00


	//----- nvinfo : EIATTR_KPARAM_INFO
	.align		4
.L_147:
        /*0028*/ 	.byte	0x04, 0x17
        /*002a*/ 	.short	(.L_149 - .L_148)
.L_148:
        /*002c*/ 	.word	0x00000000
        /*0030*/ 	.short	0x0001
        /*0032*/ 	.short	0x0008
        /*0034*/ 	.byte	0x00, 0xf0, 0x21, 0x00


	//----- nvinfo : EIATTR_KPARAM_INFO
	.align		4
.L_149:
        /*0038*/ 	.byte	0x04, 0x17
        /*003a*/ 	.short	(.L_151 - .L_150)
.L_150:
        /*003c*/ 	.word	0x00000000
        /*0040*/ 	.short	0x0000
        /*0042*/ 	.short	0x0000
        /*0044*/ 	.byte	0x00, 0xf0, 0x21, 0x00


	//----- nvinfo : EIATTR_SPARSE_MMA_MASK
	.align		4
.L_151:
        /*0048*/ 	.byte	0x03, 0x50
        /*004a*/ 	.short	0x0000


	//----- nvinfo : EIATTR_MAXREG_COUNT
	.align		4
        /*004c*/ 	.byte	0x03, 0x1b
        /*004e*/ 	.short	0x00ff


	//----- nvinfo : EIATTR_NUM_BARRIERS
	.align		4
        /*0050*/ 	.byte	0x02, 0x4c
        /*0052*/ 	.byte	0x01
	.zero		1


	//----- nvinfo : EIATTR_MERCURY_ISA_VERSION
	.align		4
        /*0054*/ 	.byte	0x03, 0x5f
        /*0056*/ 	.short	0x0101


	//----- nvinfo : EIATTR_VRC_CTA_INIT_COUNT
	.align		4
        /*0058*/ 	.byte	0x02, 0x4a
	.zero		1
	.zero		1


	//----- nvinfo : EIATTR_EXIT_INSTR_OFFSETS
	.align		4
        /*005c*/ 	.byte	0x04, 0x1c
        /*005e*/ 	.short	(.L_153 - .L_152)


	//   ....[0]....
.L_152:
        /*0060*/ 	.word	0x00000cd0


	//   ....[1]....
        /*0064*/ 	.word	0x00000d10


	//----- nvinfo : EIATTR_CRS_STACK_SIZE
	.align		4
.L_153:
        /*0068*/ 	.byte	0x04, 0x1e
        /*006a*/ 	.short	(.L_155 - .L_154)
.L_154:
        /*006c*/ 	.word	0x00000000


	//----- nvinfo : EIATTR_CBANK_PARAM_SIZE
	.align		4
.L_155:
        /*0070*/ 	.byte	0x03, 0x19
        /*0072*/ 	.short	0x0020


	//----- nvinfo : EIATTR_PARAM_CBANK
	.align		4
        /*0074*/ 	.byte	0x04, 0x0a
        /*0076*/ 	.short	(.L_157 - .L_156)
	.align		4
.L_156:
        /*0078*/ 	.word	index@(.nv.constant0._Z22sharedMemoryRiemannSumIdXadL_Z17logarithm_sin_expIdET_S1_EEEvS1_S1_iPS1_)
        /*007c*/ 	.short	0x0380
        /*007e*/ 	.short	0x0020


	//----- nvinfo : EIATTR_SW_WAR
	.align		4
.L_157:
        /*0080*/ 	.byte	0x04, 0x36
        /*0082*/ 	.short	(.L_159 - .L_158)
.L_158:
        /*0084*/ 	.word	0x00000008
.L_159:


//--------------------- .nv.info._Z23warpOptimizedRiemannSumIdXadL_Z17logarithm_sin_expIdET_S1_EEEvS1_S1_iPS1_ --------------------------
	.section	.nv.info._Z23warpOptimizedRiemannSumIdXadL_Z17logarithm_sin_expIdET_S1_EEEvS1_S1_iPS1_,"",@"SHT_CUDA_INFO"
	.sectionflags	@""
	.align	4


	//----- nvinfo : EIATTR_CUDA_API_VERSION
	.align		4
        /*0000*/ 	.byte	0x04, 0x37
        /*0002*/ 	.short	(.L_161 - .L_160)
.L_160:
        /*0004*/ 	.word	0x00000082


	//----- nvinfo : EIATTR_KPARAM_INFO
	.align		4
.L_161:
        /*0008*/ 	.byte	0x04, 0x17
        /*000a*/ 	.short	(.L_163 - .L_162)
.L_162:
        /*000c*/ 	.word	0x00000000
        /*0010*/ 	.short	0x0003
        /*0012*/ 	.short	0x0018
        /*0014*/ 	.byte	0x00, 0xf5, 0x21, 0x00


	//----- nvinfo : EIATTR_KPARAM_INFO
	.align		4
.L_163:
        /*0018*/ 	.byte	0x04, 0x17
        /*001a*/ 	.short	(.L_165 - .L_164)
.L_164:
        /*001c*/ 	.word	0x00000000
        /*0020*/ 	.short	0x0002
        /*0022*/ 	.short	0x0010
        /*0024*/ 	.byte	0x00, 0xf0, 0x11, 0x00


	//----- nvinfo : EIATTR_KPARAM_INFO
	.align		4
.L_165:
        /*0028*/ 	.byte	0x04, 0x17
        /*002a*/ 	.short	(.L_167 - .L_166)
.L_166:
        /*002c*/ 	.word	0x00000000
        /*0030*/ 	.short	0x0001
        /*0032*/ 	.short	0x0008
        /*0034*/ 	.byte	0x00, 0xf0, 0x21, 0x00


	//----- nvinfo : EIATTR_KPARAM_INFO
	.align		4
.L_167:
        /*0038*/ 	.byte	0x04, 0x17
        /*003a*/ 	.short	(.L_169 - .L_168)
.L_168:
        /*003c*/ 	.word	0x00000000
        /*0040*/ 	.short	0x0000
        /*0042*/ 	.short	0x0000
        /*0044*/ 	.byte	0x00, 0xf0, 0x21, 0x00


	//----- nvinfo : EIATTR_SPARSE_MMA_MASK
	.align		4
.L_169:
        /*0048*/ 	.byte	0x03, 0x50
        /*004a*/ 	.short	0x0000


	//----- nvinfo : EIATTR_MAXREG_COUNT
	.align		4
        /*004c*/ 	.byte	0x03, 0x1b
        /*004e*/ 	.short	0x00ff


	//----- nvinfo : EIATTR_MERCURY_ISA_VERSION
	.align		4
        /*0050*/ 	.byte	0x03, 0x5f
        /*0052*/ 	.short	0x0101


	//----- nvinfo : EIATTR_COOP_GROUP_MASK_REGIDS
	.align		4
        /*0054*/ 	.byte	0x04, 0x29
        /*0056*/ 	.short	(.L_171 - .L_170)


	//   ....[0]....
.L_170:
        /*0058*/ 	.word	0xffffffff


	//   ....[1]....
        /*005c*/ 	.word	0xffffffff


	//   ....[2]....
        /*0060*/ 	.word	0xffffffff


	//   ....[3]....
        /*0064*/ 	.word	0xffffffff


	//   ....[4]....
        /*0068*/ 	.word	0xffffffff


	//   ....[5]....
        /*006c*/ 	.word	0xffffffff


	//   ....[6]....
        /*0070*/ 	.word	0xffffffff


	//   ....[7]....
        /*0074*/ 	.word	0xffffffff


	//   ....[8]....
        /*0078*/ 	.word	0xffffffff


	//   ....[9]....
        /*007c*/ 	.word	0xffffffff


	//----- nvinfo : EIATTR_COOP_GROUP_INSTR_OFFSETS
	.align		4
.L_171:
        /*0080*/ 	.byte	0x04, 0x28
        /*0082*/ 	.short	(.L_173 - .L_172)


	//   ....[0]....
.L_172:
        /*0084*/ 	.word	0x00000970


	//   ....[1]....
        /*0088*/ 	.word	0x00000990


	//   ....[2]....
        /*008c*/ 	.word	0x000009b0


	//   ....[3]....
        /*0090*/ 	.word	0x000009c0


	//   ....[4]....
        /*0094*/ 	.word	0x000009e0


	//   ....[5]....
        /*0098*/ 	.word	0x000009f0


	//   ....[6]....
        /*009c*/ 	.word	0x00000a10


	//   ....[7]....
        /*00a0*/ 	.word	0x00000a20


	//   ....[8]....
        /*00a4*/ 	.word	0x00000a40


	//   ....[9]....
        /*00a8*/ 	.word	0x00000a50


	//----- nvinfo : EIATTR_VRC_CTA_INIT_COUNT
	.align		4
.L_173:
        /*00ac*/ 	.byte	0x02, 0x4a
	.zero		1
	.zero		1


	//----- nvinfo : EIATTR_EXIT_INSTR_OFFSETS
	.align		4
        /*00b0*/ 	.byte	0x04, 0x1c
        /*00b2*/ 	.short	(.L_175 - .L_174)


	//   ....[0]....
.L_174:
        /*00b4*/ 	.word	0x00000a60


	//   ....[1]....
        /*00b8*/ 	.word	0x00000aa0


	//----- nvinfo : EIATTR_CRS_STACK_SIZE
	.align		4
.L_175:
        /*00bc*/ 	.byte	0x04, 0x1e
        /*00be*/ 	.short	(.L_177 - .L_176)
.L_176:
        /*00c0*/ 	.word	0x00000000


	//----- nvinfo : EIATTR_CBANK_PARAM_SIZE
	.align		4
.L_177:
        /*00c4*/ 	.byte	0x03, 0x19
        /*00c6*/ 	.short	0x0020


	//----- nvinfo : EIATTR_PARAM_CBANK
	.align		4
        /*00c8*/ 	.byte	0x04, 0x0a
        /*00ca*/ 	.short	(.L_179 - .L_178)
	.align		4
.L_178:
        /*00cc*/ 	.word	index@(.nv.constant0._Z23warpOptimizedRiemannSumIdXadL_Z17logarithm_sin_expIdET_S1_EEEvS1_S1_iPS1_)
        /*00d0*/ 	.short	0x0380
        /*00d2*/ 	.short	0x0020


	//----- nvinfo : EIATTR_SW_WAR
	.align		4
.L_179:
        /*00d4*/ 	.byte	0x04, 0x36
        /*00d6*/ 	.short	(.L_181 - .L_180)
.L_180:
        /*00d8*/ 	.word	0x00000008
.L_181:


//--------------------- .nv.info._Z18unrolledRiemannSumIdXadL_Z17logarithm_sin_expIdET_S1_EEEvS1_S1_iPS1_ --------------------------
	.section	.nv.info._Z18unrolledRiemannSumIdXadL_Z17logarithm_sin_expIdET_S1_EEEvS1_S1_iPS1_,"",@"SHT_CUDA_INFO"
	.sectionflags	@""
	.align	4


	//----- nvinfo : EIATTR_CUDA_API_VERSION
	.align		4
        /*0000*/ 	.byte	0x04, 0x37
        /*0002*/ 	.short	(.L_183 - .L_182)
.L_182:
        /*0004*/ 	.word	0x00000082


	//----- nvinfo : EIATTR_KPARAM_INFO
	.align		4
.L_183:
        /*0008*/ 	.byte	0x04, 0x17
        /*000a*/ 	.short	(.L_185 - .L_184)
.L_184:
        /*000c*/ 	.word	0x00000000
        /*0010*/ 	.short	0x0003
        /*0012*/ 	.short	0x0018
        /*0014*/ 	.byte	0x00, 0xf5, 0x21, 0x00


	//----- nvinfo : EIATTR_KPARAM_INFO
	.align		4
.L_185:
        /*0018*/ 	.byte	0x04, 0x17
        /*001a*/ 	.short	(.L_187 - .L_186)
.L_186:
        /*001c*/ 	.word	0x00000000
        /*0020*/ 	.short	0x0002
        /*0022*/ 	.short	0x0010
        /*0024*/ 	.byte	0x00, 0xf0, 0x11, 0x00


	//----- nvinfo : EIATTR_KPARAM_INFO
	.align		4
.L_187:
        /*0028*/ 	.byte	0x04, 0x17
        /*002a*/ 	.short	(.L_189 - .L_188)
.L_188:
        /*002c*/ 	.word	0x00000000
        /*0030*/ 	.short	0x0001
        /*0032*/ 	.short	0x0008
        /*0034*/ 	.byte	0x00, 0xf0, 0x21, 0x00


	//----- nvinfo : EIATTR_KPARAM_INFO
	.align		4
.L_189:
        /*0038*/ 	.byte	0x04, 0x17
        /*003a*/ 	.short	(.L_191 - .L_190)
.L_190:
        /*003c*/ 	.word	0x00000000
        /*0040*/ 	.short	0x0000
        /*0042*/ 	.short	0x0000
        /*0044*/ 	.byte	0x00, 0xf0, 0x21, 0x00


	//----- nvinfo : EIATTR_SPARSE_MMA_MASK
	.align		4
.L_191:
        /*0048*/ 	.byte	0x03, 0x50
        /*004a*/ 	.short	0x0000


	//----- nvinfo : EIATTR_MAXREG_COUNT
	.align		4
        /*004c*/ 	.byte	0x03, 0x1b
        /*004e*/ 	.short	0x00ff


	//----- nvinfo : EIATTR_MERCURY_ISA_VERSION
	.align		4
        /*0050*/ 	.byte	0x03, 0x5f
        /*0052*/ 	.short	0x0101


	//----- nvinfo : EIATTR_VRC_CTA_INIT_COUNT
	.align		4
        /*0054*/ 	.byte	0x02, 0x4a
	.zero		1
	.zero		1


	//----- nvinfo : EIATTR_EXIT_INSTR_OFFSETS
	.align		4
        /*0058*/ 	.byte	0x04, 0x1c
        /*005a*/ 	.short	(.L_193 - .L_192)


	//   ....[0]....
.L_192:
        /*005c*/ 	.word	0x000011b0


	//----- nvinfo : EIATTR_CRS_STACK_SIZE
	.align		4
.L_193:
        /*0060*/ 	.byte	0x04, 0x1e
        /*0062*/ 	.short	(.L_195 - .L_194)
.L_194:
        /*0064*/ 	.word	0x00000000


	//----- nvinfo : EIATTR_CBANK_PARAM_SIZE
	.align		4
.L_195:
        /*0068*/ 	.byte	0x03, 0x19
        /*006a*/ 	.short	0x0020


	//----- nvinfo : EIATTR_PARAM_CBANK
	.align		4
        /*006c*/ 	.byte	0x04, 0x0a
        /*006e*/ 	.short	(.L_197 - .L_196)
	.align		4
.L_196:
        /*0070*/ 	.word	index@(.nv.constant0._Z18unrolledRiemannSumIdXadL_Z17logarithm_sin_expIdET_S1_EEEvS1_S1_iPS1_)
        /*0074*/ 	.short	0x0380
        /*0076*/ 	.short	0x0020


	//----- nvinfo : EIATTR_SW_WAR
	.align		4
.L_197:
        /*0078*/ 	.byte	0x04, 0x36
        /*007a*/ 	.short	(.L_199 - .L_198)
.L_198:
        /*007c*/ 	.word	0x00000008
.L_199:


//--------------------- .nv.info._Z20gridStrideRiemannSumIdXadL_Z17logarithm_sin_expIdET_S1_EEEvS1_S1_iPS1_ --------------------------
	.section	.nv.info._Z20gridStrideRiemannSumIdXadL_Z17logarithm_sin_expIdET_S1_EEEvS1_S1_iPS1_,"",@"SHT_CUDA_INFO"
	.sectionflags	@""
	.align	4


	//----- nvinfo : EIATTR_CUDA_API_VERSION
	.align		4
        /*0000*/ 	.byte	0x04, 0x37
        /*0002*/ 	.short	(.L_201 - .L_200)
.L_200:
        /*0004*/ 	.word	0x00000082


	//----- nvinfo : EIATTR_KPARAM_INFO
	.align		4
.L_201:
        /*0008*/ 	.byte	0x04, 0x17
        /*000a*/ 	.short	(.L_203 - .L_202)
.L_202:
        /*000c*/ 	.word	0x00000000
        /*0010*/ 	.short	0x0003
        /*0012*/ 	.short	0x0018
        /*0014*/ 	.byte	0x00, 0xf5, 0x21, 0x00


	//----- nvinfo : EIATTR_KPARAM_INFO
	.align		4
.L_203:
        /*0018*/ 	.byte	0x04, 0x17
        /*001a*/ 	.short	(.L_205 - .L_204)
.L_204:
        /*001c*/ 	.word	0x00000000
        /*0020*/ 	.short	0x0002
        /*0022*/ 	.short	0x0010
        /*0024*/ 	.byte	0x00, 0xf0, 0x11, 0x00


	//----- nvinfo : EIATTR_KPARAM_INFO
	.align		4
.L_205:
        /*0028*/ 	.byte	0x04, 0x17
        /*002a*/ 	.short	(.L_207 - .L_206)
.L_206:
        /*002c*/ 	.word	0x00000000
        /*0030*/ 	.short	0x0001
        /*0032*/ 	.short	0x0008
        /*0034*/ 	.byte	0x00, 0xf0, 0x21, 0x00


	//----- nvinfo : EIATTR_KPARAM_INFO
	.align		4
.L_207:
        /*0038*/ 	.byte	0x04, 0x17
        /*003a*/ 	.short	(.L_209 - .L_208)
.L_208:
        /*003c*/ 	.word	0x00000000
        /*0040*/ 	.short	0x0000
        /*0042*/ 	.short	0x0000
        /*0044*/ 	.byte	0x00, 0xf0, 0x21, 0x00


	//----- nvinfo : EIATTR_SPARSE_MMA_MASK
	.align		4
.L_209:
        /*0048*/ 	.byte	0x03, 0x50
        /*004a*/ 	.short	0x0000


	//----- nvinfo : EIATTR_MAXREG_COUNT
	.align		4
        /*004c*/ 	.byte	0x03, 0x1b
        /*004e*/ 	.short	0x00ff


	//----- nvinfo : EIATTR_MERCURY_ISA_VERSION
	.align		4
        /*0050*/ 	.byte	0x03, 0x5f
        /*0052*/ 	.short	0x0101


	//----- nvinfo : EIATTR_VRC_CTA_INIT_COUNT
	.align		4
        /*0054*/ 	.byte	0x02, 0x4a
	.zero		1
	.zero		1


	//----- nvinfo : EIATTR_EXIT_INSTR_OFFSETS
	.align		4
        /*0058*/ 	.byte	0x04, 0x1c
        /*005a*/ 	.short	(.L_211 - .L_210)


	//   ....[0]....
.L_210:
        /*005c*/ 	.word	0x00000980


	//----- nvinfo : EIATTR_CRS_STACK_SIZE
	.align		4
.L_211:
        /*0060*/ 	.byte	0x04, 0x1e
        /*0062*/ 	.short	(.L_213 - .L_212)
.L_212:
        /*0064*/ 	.word	0x00000000


	//----- nvinfo : EIATTR_CBANK_PARAM_SIZE
	.align		4
.L_213:
        /*0068*/ 	.byte	0x03, 0x19
        /*006a*/ 	.short	0x0020


	//----- nvinfo : EIATTR_PARAM_CBANK
	.align		4
        /*006c*/ 	.byte	0x04, 0x0a
        /*006e*/ 	.short	(.L_215 - .L_214)
	.align		4
.L_214:
        /*0070*/ 	.word	index@(.nv.constant0._Z20gridStrideRiemannSumIdXadL_Z17logarithm_sin_expIdET_S1_EEEvS1_S1_iPS1_)
        /*0074*/ 	.short	0x0380
        /*0076*/ 	.short	0x0020


	//----- nvinfo : EIATTR_SW_WAR
	.align		4
.L_215:
        /*0078*/ 	.byte	0x04, 0x36
        /*007a*/ 	.short	(.L_217 - .L_216)
.L_216:
        /*007c*/ 	.word	0x00000008
.L_217:


//--------------------- .nv.info._Z15naiveRiemannSumIdXadL_Z17logarithm_sin_expIdET_S1_EEEvS1_S1_iPS1_ --------------------------
	.section	.nv.info._Z15naiveRiemannSumIdXadL_Z17logarithm_sin_expIdET_S1_EEEvS1_S1_iPS1_,"",@"SHT_CUDA_INFO"
	.sectionflags	@""
	.align	4


	//----- nvinfo : EIATTR_CUDA_API_VERSION
	.align		4
        /*0000*/ 	.byte	0x04, 0x37
        /*0002*/ 	.short	(.L_219 - .L_218)
.L_218:
        /*0004*/ 	.word	0x00000082


	//----- nvinfo : EIATTR_KPARAM_INFO
	.align		4
.L_219:
        /*0008*/ 	.byte	0x04, 0x17
        /*000a*/ 	.short	(.L_221 - .L_220)
.L_220:
        /*000c*/ 	.word	0x00000000
        /*0010*/ 	.short	0x0003
        /*0012*/ 	.short	0x0018
        /*0014*/ 	.byte	0x00, 0xf5, 0x21, 0x00


	//----- nvinfo : EIATTR_KPARAM_INFO
	.align		4
.L_221:
        /*0018*/ 	.byte	0x04, 0x17
        /*001a*/ 	.short	(.L_223 - .L_222)
.L_222:
        /*001c*/ 	.word	0x00000000
        /*0020*/ 	.short	0x0002
        /*0022*/ 	.short	0x0010
        /*0024*/ 	.byte	0x00, 0xf0, 0x11, 0x00


	//----- nvinfo : EIATTR_KPARAM_INFO
	.align		4
.L_223:
        /*0028*/ 	.byte	0x04, 0x17
        /*002a*/ 	.short	(.L_225 - .L_224)
.L_224:
        /*002c*/ 	.word	0x00000000
        /*0030*/ 	.short	0x0001
        /*0032*/ 	.short	0x0008
        /*0034*/ 	.byte	0x00, 0xf0, 0x21, 0x00


	//----- nvinfo : EIATTR_KPARAM_INFO
	.align		4
.L_225:
        /*0038*/ 	.byte	0x04, 0x17
        /*003a*/ 	.short	(.L_227 - .L_226)
.L_226:
        /*003c*/ 	.word	0x00000000
        /*0040*/ 	.short	0x0000
        /*0042*/ 	.short	0x0000
        /*0044*/ 	.byte	0x00, 0xf0, 0x21, 0x00


	//----- nvinfo : EIATTR_SPARSE_MMA_MASK
	.align		4
.L_227:
        /*0048*/ 	.byte	0x03, 0x50
        /*004a*/ 	.short	0x0000


	//----- nvinfo : EIATTR_MAXREG_COUNT
	.align		4
        /*004c*/ 	.byte	0x03, 0x1b
        /*004e*/ 	.short	0x00ff


	//----- nvinfo : EIATTR_MERCURY_ISA_VERSION
	.align		4
        /*0050*/ 	.byte	0x03, 0x5f
        /*0052*/ 	.short	0x0101


	//----- nvinfo : EIATTR_VRC_CTA_INIT_COUNT
	.align		4
        /*0054*/ 	.byte	0x02, 0x4a
	.zero		1
	.zero		1


	//----- nvinfo : EIATTR_EXIT_INSTR_OFFSETS
	.align		4
        /*0058*/ 	.byte	0x04, 0x1c
        /*005a*/ 	.short	(.L_229 - .L_228)


	//   ....[0]....
.L_228:
        /*005c*/ 	.word	0x00000980


	//----- nvinfo : EIATTR_CRS_STACK_SIZE
	.align		4
.L_229:
        /*0060*/ 	.byte	0x04, 0x1e
        /*0062*/ 	.short	(.L_231 - .L_230)
.L_230:
        /*0064*/ 	.word	0x00000000


	//----- nvinfo : EIATTR_CBANK_PARAM_SIZE
	.align		4
.L_231:
        /*0068*/ 	.byte	0x03, 0x19
        /*006a*/ 	.short	0x0020


	//----- nvinfo : EIATTR_PARAM_CBANK
	.align		4
        /*006c*/ 	.byte	0x04, 0x0a
        /*006e*/ 	.short	(.L_233 - .L_232)
	.align		4
.L_232:
        /*0070*/ 	.word	index@(.nv.constant0._Z15naiveRiemannSumIdXadL_Z17logarithm_sin_expIdET_S1_EEEvS1_S1_iPS1_)
        /*0074*/ 	.short	0x0380
        /*0076*/ 	.short	0x0020


	//----- nvinfo : EIATTR_SW_WAR
	.align		4
.L_233:
        /*0078*/ 	.byte	0x04, 0x36
        /*007a*/ 	.short	(.L_235 - .L_234)
.L_234:
        /*007c*/ 	.word	0x00000008
.L_235:


//--------------------- .nv.info._Z22sharedMemoryRiemannSumIdXadL_Z13logarithm_expIdET_S1_EEEvS1_S1_iPS1_ --------------------------
	.section	.nv.info._Z22sharedMemoryRiemannSumIdXadL_Z13logarithm_expIdET_S1_EEEvS1_S1_iPS1_,"",@"SHT_CUDA_INFO"
	.sectionflags	@""
	.align	4


	//----- nvinfo : EIATTR_CUDA_API_VERSION
	.align		4
        /*0000*/ 	.byte	0x04, 0x37
        /*0002*/ 	.short	(.L_237 - .L_236)
.L_236:
        /*0004*/ 	.word	0x00000082


	//----- nvinfo : EIATTR_KPARAM_INFO
	.align		4
.L_237:
        /*0008*/ 	.byte	0x04, 0x17
        /*000a*/ 	.short	(.L_239 - .L_238)
.L_238:
        /*000c*/ 	.word	0x00000000
        /*0010*/ 	.short	0x0003
        /*0012*/ 	.short	0x0018
        /*0014*/ 	.byte	0x00, 0xf5, 0x21, 0x00


	//----- nvinfo : EIATTR_KPARAM_INFO
	.align		4
.L_239:
        /*0018*/ 	.byte	0x04, 0x17
        /*001a*/ 	.short	(.L_241 - .L_240)
.L_240:
        /*001c*/ 	.word	0x00000000
        /*0020*/ 	.short	0x0002
        /*0022*/ 	.short	0x0010
        /*0024*/ 	.byte	0x00, 0xf0, 0x11, 0x00


	//----- nvinfo : EIATTR_KPARAM_INFO
	.align		4
.L_241:
        /*0028*/ 	.byte	0x04, 0x17
        /*002a*/ 	.short	(.L_243 - .L_242)
.L_242:
        /*002c*/ 	.word	0x00000000
        /*0030*/ 	.short	0x0001
        /*0032*/ 	.short	0x0008
        /*0034*/ 	.byte	0x00, 0xf0, 0x21, 0x00


	//----- nvinfo : EIATTR_KPARAM_INFO
	.align		4
.L_243:
        /*0038*/ 	.byte	0x04, 0x17
        /*003a*/ 	.short	(.L_245 - .L_244)
.L_244:
        /*003c*/ 	.word	0x00000000
        /*0040*/ 	.short	0x0000
        /*0042*/ 	.short	0x0000
        /*0044*/ 	.byte	0x00, 0xf0, 0x21, 0x00


	//----- nvinfo : EIATTR_SPARSE_MMA_MASK
	.align		4
.L_245:
        /*0048*/ 	.byte	0x03, 0x50
        /*004a*/ 	.short	0x0000


	//----- nvinfo : EIATTR_MAXREG_COUNT
	.align		4
        /*004c*/ 	.byte	0x03, 0x1b
        /*004e*/ 	.short	0x00ff


	//----- nvinfo : EIATTR_NUM_BARRIERS
	.align		4
        /*0050*/ 	.byte	0x02, 0x4c
        /*0052*/ 	.byte	0x01
	.zero		1


	//----- nvinfo : EIATTR_MERCURY_ISA_VERSION
	.align		4
        /*0054*/ 	.byte	0x03, 0x5f
        /*0056*/ 	.short	0x0101


	//----- nvinfo : EIATTR_VRC_CTA_INIT_COUNT
	.align		4
        /*0058*/ 	.byte	0x02, 0x4a
	.zero		1
	.zero		1


	//----- nvinfo : EIATTR_EXIT_INSTR_OFFSETS
	.align		4
        /*005c*/ 	.byte	0x04, 0x1c
        /*005e*/ 	.short	(.L_247 - .L_246)


	//   ....[0]....
.L_246:
        /*0060*/ 	.word	0x000005d0


	//   ....[1]....
        /*0064*/ 	.word	0x00000620


	//----- nvinfo : EIATTR_CRS_STACK_SIZE
	.align		4
.L_247:
        /*0068*/ 	.byte	0x04, 0x1e
        /*006a*/ 	.short	(.L_249 - .L_248)
.L_248:
        /*006c*/ 	.word	0x00000000


	//----- nvinfo : EIATTR_CBANK_PARAM_SIZE
	.align		4
.L_249:
        /*0070*/ 	.byte	0x03, 0x19
        /*0072*/ 	.short	0x0020


	//----- nvinfo : EIATTR_PARAM_CBANK
	.align		4
        /*0074*/ 	.byte	0x04, 0x0a
        /*0076*/ 	.short	(.L_251 - .L_250)
	.align		4
.L_250:
        /*0078*/ 	.word	index@(.nv.constant0._Z22sharedMemoryRiemannSumIdXadL_Z13logarithm_expIdET_S1_EEEvS1_S1_iPS1_)
        /*007c*/ 	.short	0x0380
        /*007e*/ 	.short	0x0020


	//----- nvinfo : EIATTR_SW_WAR
	.align		4
.L_251:
        /*0080*/ 	.byte	0x04, 0x36
        /*0082*/ 	.short	(.L_253 - .L_252)
.L_252:
        /*0084*/ 	.word	0x00000008
.L_253:


//--------------------- .nv.info._Z23warpOptimizedRiemannSumIdXadL_Z13logarithm_expIdET_S1_EEEvS1_S1_iPS1_ --------------------------
	.section	.nv.info._Z23warpOptimizedRiemannSumIdXadL_Z13logarithm_expIdET_S1_EEEvS1_S1_iPS1_,"",@"SHT_CUDA_INFO"
	.sectionflags	@""
	.align	4


	//----- nvinfo : EIATTR_CUDA_API_VERSION
	.align		4
        /*0000*/ 	.byte	0x04, 0x37
        /*0002*/ 	.short	(.L_255 - .L_254)
.L_254:
        /*0004*/ 	.word	0x00000082


	//----- nvinfo : EIATTR_KPARAM_INFO
	.align		4
.L_255:
        /*0008*/ 	.byte	0x04, 0x17
        /*000a*/ 	.short	(.L_257 - .L_256)
.L_256:
        /*000c*/ 	.word	0x00000000
        /*0010*/ 	.short	0x0003
        /*0012*/ 	.short	0x0018
        /*0014*/ 	.byte	0x00, 0xf5, 0x21, 0x00


	//----- nvinfo : EIATTR_KPARAM_INFO
	.align		4
.L_257:
        /*0018*/ 	.byte	0x04, 0x17
        /*001a*/ 	.short	(.L_259 - .L_258)
.L_258:
        /*001c*/ 	.word	0x00000000
        /*0020*/ 	.short	0x0002
        /*0022*/ 	.short	0x0010
        /*0024*/ 	.byte	0x00, 0xf0, 0x11, 0x00


	//----- nvinfo : EIATTR_KPARAM_INFO
	.align		4
.L_259:
        /*0028*/ 	.byte	0x04, 0x17
        /*002a*/ 	.short	(.L_261 - .L_260)
.L_260:
        /*002c*/ 	.word	0x00000000
        /*0030*/ 	.short	0x0001
        /*0032*/ 	.short	0x0008
        /*0034*/ 	.byte	0x00, 0xf0, 0x21, 0x00


	//----- nvinfo : EIATTR_KPARAM_INFO
	.align		4
.L_261:
        /*0038*/ 	.byte	0x04, 0x17
        /*003a*/ 	.short	(.L_263 - .L_262)
.L_262:
        /*003c*/ 	.word	0x00000000
        /*0040*/ 	.short	0x0000
        /*0042*/ 	.short	0x0000
        /*0044*/ 	.byte	0x00, 0xf0, 0x21, 0x00


	//----- nvinfo : EIATTR_SPARSE_MMA_MASK
	.align		4
.L_263:
        /*0048*/ 	.byte	0x03, 0x50
        /*004a*/ 	.short	0x0000


	//----- nvinfo : EIATTR_MAXREG_COUNT
	.align		4
        /*004c*/ 	.byte	0x03, 0x1b
        /*004e*/ 	.short	0x00ff


	//----- nvinfo : EIATTR_MERCURY_ISA_VERSION
	.align		4
        /*0050*/ 	.byte	0x03, 0x5f
        /*0052*/ 	.short	0x0101


	//----- nvinfo : EIATTR_COOP_GROUP_MASK_REGIDS
	.align		4
        /*0054*/ 	.byte	0x04, 0x29
        /*0056*/ 	.short	(.L_265 - .L_264)


	//   ....[0]....
.L_264:
        /*0058*/ 	.word	0xffffffff


	//   ....[1]....
        /*005c*/ 	.word	0xffffffff


	//   ....[2]....
        /*0060*/ 	.word	0xffffffff


	//   ....[3]....
        /*0064*/ 	.word	0xffffffff


	//   ....[4]....
        /*0068*/ 	.word	0xffffffff


	//   ....[5]....
        /*006c*/ 	.word	0xffffffff


	//   ....[6]....
        /*0070*/ 	.word	0xffffffff


	//   ....[7]....
        /*0074*/ 	.word	0xffffffff


	//   ....[8]....
        /*0078*/ 	.word	0xffffffff


	//   ....[9]....
        /*007c*/ 	.word	0xffffffff


	//----- nvinfo : EIATTR_COOP_GROUP_INSTR_OFFSETS
	.align		4
.L_265:
        /*0080*/ 	.byte	0x04, 0x28
        /*0082*/ 	.short	(.L_267 - .L_266)


	//   ....[0]....
.L_266:
        /*0084*/ 	.word	0x00000270


	//   ....[1]....
        /*0088*/ 	.word	0x00000290


	//   ....[2]....
        /*008c*/ 	.word	0x000002b0


	//   ....[3]....
        /*0090*/ 	.word	0x000002c0


	//   ....[4]....
        /*0094*/ 	.word	0x000002e0


	//   ....[5]....
        /*0098*/ 	.word	0x000002f0


	//   ....[6]....
        /*009c*/ 	.word	0x00000310


	//   ....[7]....
        /*00a0*/ 	.word	0x00000320


	//   ....[8]....
        /*00a4*/ 	.word	0x00000340


	//   ....[9]....
        /*00a8*/ 	.word	0x00000350


	//----- nvinfo : EIATTR_VRC_CTA_INIT_COUNT
	.align		4
.L_267:
        /*00ac*/ 	.byte	0x02, 0x4a
	.zero		1
	.zero		1


	//----- nvinfo : EIATTR_EXIT_INSTR_OFFSETS
	.align		4
        /*00b0*/ 	.byte	0x04, 0x1c
        /*00b2*/ 	.short	(.L_269 - .L_268)


	//   ....[0]....
.L_268:
        /*00b4*/ 	.word	0x00000360


	//   ....[1]....
        /*00b8*/ 	.word	0x000003b0


	//----- nvinfo : EIATTR_CRS_STACK_SIZE
	.align		4
.L_269:
        /*00bc*/ 	.byte	0x04, 0x1e
        /*00be*/ 	.short	(.L_271 - .L_270)
.L_270:
        /*00c0*/ 	.word	0x00000000


	//----- nvinfo : EIATTR_CBANK_PARAM_SIZE
	.align		4
.L_271:
        /*00c4*/ 	.byte	0x03, 0x19
        /*00c6*/ 	.short	0x0020


	//----- nvinfo : EIATTR_PARAM_CBANK
	.align		4
        /*00c8*/ 	.byte	0x04, 0x0a
        /*00ca*/ 	.short	(.L_273 - .L_272)
	.align		4
.L_272:
        /*00cc*/ 	.word	index@(.nv.constant0._Z23warpOptimizedRiemannSumIdXadL_Z13logarithm_expIdET_S1_EEEvS1_S1_iPS1_)
        /*00d0*/ 	.short	0x0380
        /*00d2*/ 	.short	0x0020


	//----- nvinfo : EIATTR_SW_WAR
	.align		4
.L_273:
        /*00d4*/ 	.byte	0x04, 0x36
        /*00d6*/ 	.short	(.L_275 - .L_274)
.L_274:
        /*00d8*/ 	.word	0x00000008
.L_275:


//--------------------- .nv.info._Z18unrolledRiemannSumIdXadL_Z13logarithm_expIdET_S1_EEEvS1_S1_iPS1_ --------------------------
	.section	.nv.info._Z18unrolledRiemannSumIdXadL_Z13logarithm_expIdET_S1_EEEvS1_S1_iPS1_,"",@"SHT_CUDA_INFO"
	.sectionflags	@""
	.align	4


	//----- nvinfo : EIATTR_CUDA_API_VERSION
	.align		4
        /*0000*/ 	.byte	0x04, 0x37
        /*0002*/ 	.short	(.L_277 - .L_276)
.L_276:
        /*0004*/ 	.word	0x00000082


	//----- nvinfo : EIATTR_KPARAM_INFO
	.align		4
.L_277:
        /*0008*/ 	.byte	0x04, 0x17
        /*000a*/ 	.short	(.L_279 - .L_278)
.L_278:
        /*000c*/ 	.word	0x00000000
        /*0010*/ 	.short	0x0003
        /*0012*/ 	.short	0x0018
        /*0014*/ 	.byte	0x00, 0xf5, 0x21, 0x00


	//----- nvinfo : EIATTR_KPARAM_INFO
	.align		4
.L_279:
        /*0018*/ 	.byte	0x04, 0x17
        /*001a*/ 	.short	(.L_281 - .L_280)
.L_280:
        /*001c*/ 	.word	0x00000000
        /*0020*/ 	.short	0x0002
        /*0022*/ 	.short	0x0010
        /*0024*/ 	.byte	0x00, 0xf0, 0x11, 0x00


	//----- nvinfo : EIATTR_KPARAM_INFO
	.align		4
.L_281:
        /*0028*/ 	.byte	0x04, 0x17
        /*002a*/ 	.short	(.L_283 - .L_282)
.L_282:
        /*002c*/ 	.word	0x00000000
        /*0030*/ 	.short	0x0001
        /*0032*/ 	.short	0x0008
        /*0034*/ 	.byte	0x00, 0xf0, 0x21, 0x00


	//----- nvinfo : EIATTR_KPARAM_INFO
	.align		4
.L_283:
        /*0038*/ 	.byte	0x04, 0x17
        /*003a*/ 	.short	(.L_285 - .L_284)
.L_284:
        /*003c*/ 	.word	0x00000000
        /*0040*/ 	.short	0x0000
        /*0042*/ 	.short	0x0000
        /*0044*/ 	.byte	0x00, 0xf0, 0x21, 0x00


	//----- nvinfo : EIATTR_SPARSE_MMA_MASK
	.align		4
.L_285:
        /*0048*/ 	.byte	0x03, 0x50
        /*004a*/ 	.short	0x0000


	//----- nvinfo : EIATTR_MAXREG_COUNT
	.align		4
        /*004c*/ 	.byte	0x03, 0x1b
        /*004e*/ 	.short	0x00ff


	//----- nvinfo : EIATTR_MERCURY_ISA_VERSION
	.align		4
        /*0050*/ 	.byte	0x03, 0x5f
        /*0052*/ 	.short	0x0101


	//----- nvinfo : EIATTR_VRC_CTA_INIT_COUNT
	.align		4
        /*0054*/ 	.byte	0x02, 0x4a
	.zero		1
	.zero		1


	//----- nvinfo : EIATTR_EXIT_INSTR_OFFSETS
	.align		4
        /*0058*/ 	.byte	0x04, 0x1c
        /*005a*/ 	.short	(.L_287 - .L_286)


	//   ....[0]....
.L_286:
        /*005c*/ 	.word	0x00000400


	//----- nvinfo : EIATTR_CRS_STACK_SIZE
	.align		4
.L_287:
        /*0060*/ 	.byte	0x04, 0x1e
        /*0062*/ 	.short	(.L_289 - .L_288)
.L_288:
        /*0064*/ 	.word	0x00000000


	//----- nvinfo : EIATTR_CBANK_PARAM_SIZE
	.align		4
.L_289:
        /*0068*/ 	.byte	0x03, 0x19
        /*006a*/ 	.short	0x0020


	//----- nvinfo : EIATTR_PARAM_CBANK
	.align		4
        /*006c*/ 	.byte	0x04, 0x0a
        /*006e*/ 	.short	(.L_291 - .L_290)
	.align		4
.L_290:
        /*0070*/ 	.word	index@(.nv.constant0._Z18unrolledRiemannSumIdXadL_Z13logarithm_expIdET_S1_EEEvS1_S1_iPS1_)
        /*0074*/ 	.short	0x0380
        /*0076*/ 	.short	0x0020


	//----- nvinfo : EIATTR_SW_WAR
	.align		4
.L_291:
        /*0078*/ 	.byte	0x04, 0x36
        /*007a*/ 	.short	(.L_293 - .L_292)
.L_292:
        /*007c*/ 	.word	0x00000008
.L_293:


//--------------------- .nv.info._Z20gridStrideRiemannSumIdXadL_Z13logarithm_expIdET_S1_EEEvS1_S1_iPS1_ --------------------------
	.section	.nv.info._Z20gridStrideRiemannSumIdXadL_Z13logarithm_expIdET_S1_EEEvS1_S1_iPS1_,"",@"SHT_CUDA_INFO"
	.sectionflags	@""
	.align	4


	//----- nvinfo : EIATTR_CUDA_API_VERSION
	.align		4
        /*0000*/ 	.byte	0x04, 0x37
        /*0002*/ 	.short	(.L_295 - .L_294)
.L_294:
        /*0004*/ 	.word	0x00000082


	//----- nvinfo : EIATTR_KPARAM_INFO
	.align		4
.L_295:
        /*0008*/ 	.byte	0x04, 0x17
        /*000a*/ 	.short	(.L_297 - .L_296)
.L_296:
        /*000c*/ 	.word	0x00000000
        /*0010*/ 	.short	0x0003
        /*0012*/ 	.short	0x0018
        /*0014*/ 	.byte	0x00, 0xf5, 0x21, 0x00


	//----- nvinfo : EIATTR_KPARAM_INFO
	.align		4
.L_297:
        /*0018*/ 	.byte	0x04, 0x17
        /*001a*/ 	.short	(.L_299 - .L_298)
.L_298:
        /*001c*/ 	.word	0x00000000
        /*0020*/ 	.short	0x0002
        /*0022*/ 	.short	0x0010
        /*0024*/ 	.byte	0x00, 0xf0, 0x11, 0x00


	//----- nvinfo : EIATTR_KPARAM_INFO
	.align		4
.L_299:
        /*0028*/ 	.byte	0x04, 0x17
        /*002a*/ 	.short	(.L_301 - .L_300)
.L_300:
        /*002c*/ 	.word	0x00000000
        /*0030*/ 	.short	0x0001
        /*0032*/ 	.short	0x0008
        /*0034*/ 	.byte	0x00, 0xf0, 0x21, 0x00


	//----- nvinfo : EIATTR_KPARAM_INFO
	.align		4
.L_301:
        /*0038*/ 	.byte	0x04, 0x17
        /*003a*/ 	.short	(.L_303 - .L_302)
.L_302:
        /*003c*/ 	.word	0x00000000
        /*0040*/ 	.short	0x0000
        /*0042*/ 	.short	0x0000
        /*0044*/ 	.byte	0x00, 0xf0, 0x21, 0x00


	//----- nvinfo : EIATTR_SPARSE_MMA_MASK
	.align		4
.L_303:
        /*0048*/ 	.byte	0x03, 0x50
        /*004a*/ 	.short	0x0000


	//----- nvinfo : EIATTR_MAXREG_COUNT
	.align		4
        /*004c*/ 	.byte	0x03, 0x1b
        /*004e*/ 	.short	0x00ff


	//----- nvinfo : EIATTR_MERCURY_ISA_VERSION
	.align		4
        /*0050*/ 	.byte	0x03, 0x5f
        /*0052*/ 	.short	0x0101


	//----- nvinfo : EIATTR_VRC_CTA_INIT_COUNT
	.align		4
        /*0054*/ 	.byte	0x02, 0x4a
	.zero		1
	.zero		1


	//----- nvinfo : EIATTR_EXIT_INSTR_OFFSETS
	.align		4
        /*0058*/ 	.byte	0x04, 0x1c
        /*005a*/ 	.short	(.L_305 - .L_304)


	//   ....[0]....
.L_304:
        /*005c*/ 	.word	0x00000290


	//----- nvinfo : EIATTR_CRS_STACK_SIZE
	.align		4
.L_305:
        /*0060*/ 	.byte	0x04, 0x1e
        /*0062*/ 	.short	(.L_307 - .L_306)
.L_306:
        /*0064*/ 	.word	0x00000000


	//----- nvinfo : EIATTR_CBANK_PARAM_SIZE
	.align		4
.L_307:
        /*0068*/ 	.byte	0x03, 0x19
        /*006a*/ 	.short	0x0020


	//----- nvinfo : EIATTR_PARAM_CBANK
	.align		4
        /*006c*/ 	.byte	0x04, 0x0a
        /*006e*/ 	.short	(.L_309 - .L_308)
	.align		4
.L_308:
        /*0070*/ 	.word	index@(.nv.constant0._Z20gridStrideRiemannSumIdXadL_Z13logarithm_expIdET_S1_EEEvS1_S1_iPS1_)
        /*0074*/ 	.short	0x0380
        /*0076*/ 	.short	0x0020


	//----- nvinfo : EIATTR_SW_WAR
	.align		4
.L_309:
        /*0078*/ 	.byte	0x04, 0x36
        /*007a*/ 	.short	(.L_311 - .L_310)
.L_310:
        /*007c*/ 	.word	0x00000008
.L_311:


//--------------------- .nv.info._Z15naiveRiemannSumIdXadL_Z13logarithm_expIdET_S1_EEEvS1_S1_iPS1_ --------------------------
	.section	.nv.info._Z15naiveRiemannSumIdXadL_Z13logarithm_expIdET_S1_EEEvS1_S1_iPS1_,"",@"SHT_CUDA_INFO"
	.sectionflags	@""
	.align	4


	//----- nvinfo : EIATTR_CUDA_API_VERSION
	.align		4
        /*0000*/ 	.byte	0x04, 0x37
        /*0002*/ 	.short	(.L_313 - .L_312)
.L_312:
        /*0004*/ 	.word	0x00000082


	//----- nvinfo : EIATTR_KPARAM_INFO
	.align		4
.L_313:
        /*0008*/ 	.byte	0x04, 0x17
        /*000a*/ 	.short	(.L_315 - .L_314)
.L_314:
        /*000c*/ 	.word	0x00000000
        /*0010*/ 	.short	0x0003
        /*0012*/ 	.short	0x0018
        /*0014*/ 	.byte	0x00, 0xf5, 0x21, 0x00


	//----- nvinfo : EIATTR_KPARAM_INFO
	.align		4
.L_315:
        /*0018*/ 	.byte	0x04, 0x17
        /*001a*/ 	.short	(.L_317 - .L_316)
.L_316:
        /*001c*/ 	.word	0x00000000
        /*0020*/ 	.short	0x0002
        /*0022*/ 	.short	0x0010
        /*0024*/ 	.byte	0x00, 0xf0, 0x11, 0x00


	//----- nvinfo : EIATTR_KPARAM_INFO
	.align		4
.L_317:
        /*0028*/ 	.byte	0x04, 0x17
        /*002a*/ 	.short	(.L_319 - .L_318)
.L_318:
        /*002c*/ 	.word	0x00000000
        /*0030*/ 	.short	0x0001
        /*0032*/ 	.short	0x0008
        /*0034*/ 	.byte	0x00, 0xf0, 0x21, 0x00


	//----- nvinfo : EIATTR_KPARAM_INFO
	.align		4
.L_319:
        /*0038*/ 	.byte	0x04, 0x17
        /*003a*/ 	.short	(.L_321 - .L_320)
.L_320:
        /*003c*/ 	.word	0x00000000
        /*0040*/ 	.short	0x0000
        /*0042*/ 	.short	0x0000
        /*0044*/ 	.byte	0x00, 0xf0, 0x21, 0x00


	//----- nvinfo : EIATTR_SPARSE_MMA_MASK
	.align		4
.L_321:
        /*0048*/ 	.byte	0x03, 0x50
        /*004a*/ 	.short	0x0000


	//----- nvinfo : EIATTR_MAXREG_COUNT
	.align		4
        /*004c*/ 	.byte	0x03, 0x1b
        /*004e*/ 	.short	0x00ff


	//----- nvinfo : EIATTR_MERCURY_ISA_VERSION
	.align		4
        /*0050*/ 	.byte	0x03, 0x5f
        /*0052*/ 	.short	0x0101


	//----- nvinfo : EIATTR_VRC_CTA_INIT_COUNT
	.align		4
        /*0054*/ 	.byte	0x02, 0x4a
	.zero		1
	.zero		1


	//----- nvinfo : EIATTR_EXIT_INSTR_OFFSETS
	.align		4
        /*0058*/ 	.byte	0x04, 0x1c
        /*005a*/ 	.short	(.L_323 - .L_322)


	//   ....[0]....
.L_322:
        /*005c*/ 	.word	0x00000290


	//----- nvinfo : EIATTR_CRS_STACK_SIZE
	.align		4
.L_323:
        /*0060*/ 	.byte	0x04, 0x1e
        /*0062*/ 	.short	(.L_325 - .L_324)
.L_324:
        /*0064*/ 	.word	0x00000000


	//----- nvinfo : EIATTR_CBANK_PARAM_SIZE
	.align		4
.L_325:
        /*0068*/ 	.byte	0x03, 0x19
        /*006a*/ 	.short	0x0020


	//----- nvinfo : EIATTR_PARAM_CBANK
	.align		4
        /*006c*/ 	.byte	0x04, 0x0a
        /*006e*/ 	.short	(.L_327 - .L_326)
	.align		4
.L_326:
        /*0070*/ 	.word	index@(.nv.constant0._Z15naiveRiemannSumIdXadL_Z13logarithm_expIdET_S1_EEEvS1_S1_iPS1_)
        /*0074*/ 	.short	0x0380
        /*0076*/ 	.short	0x0020


	//----- nvinfo : EIATTR_SW_WAR
	.align		4
.L_327:
        /*0078*/ 	.byte	0x04, 0x36
        /*007a*/ 	.short	(.L_329 - .L_328)
.L_328:
        /*007c*/ 	.word	0x00000008
.L_329:


//--------------------- .nv.info._Z22sharedMemoryRiemannSumIdXadL_Z6squareIdET_S1_EEEvS1_S1_iPS1_ --------------------------
	.section	.nv.info._Z22sharedMemoryRiemannSumIdXadL_Z6squareIdET_S1_EEEvS1_S1_iPS1_,"",@"SHT_CUDA_INFO"
	.sectionflags	@""
	.align	4


	//----- nvinfo : EIATTR_CUDA_API_VERSION
	.align		4
        /*0000*/ 	.byte	0x04, 0x37
        /*0002*/ 	.short	(.L_331 - .L_330)
.L_330:
        /*0004*/ 	.word	0x00000082


	//----- nvinfo : EIATTR_KPARAM_INFO
	.align		4
.L_331:
        /*0008*/ 	.byte	0x04, 0x17
        /*000a*/ 	.short	(.L_333 - .L_332)
.L_332:
        /*000c*/ 	.word	0x00000000
        /*0010*/ 	.short	0x0003
        /*0012*/ 	.short	0x0018
        /*0014*/ 	.byte	0x00, 0xf5, 0x21, 0x00


	//----- nvinfo : EIATTR_KPARAM_INFO
	.align		4
.L_333:
        /*0018*/ 	.byte	0x04, 0x17
        /*001a*/ 	.short	(.L_335 - .L_334)
.L_334:
        /*001c*/ 	.word	0x00000000
        /*0020*/ 	.short	0x0002
        /*0022*/ 	.short	0x0010
        /*0024*/ 	.byte	0x00, 0xf0, 0x11, 0x00


	//----- nvinfo : EIATTR_KPARAM_INFO
	.align		4
.L_335:
        /*0028*/ 	.byte	0x04, 0x17
        /*002a*/ 	.short	(.L_337 - .L_336)
.L_336:
        /*002c*/ 	.word	0x00000000
        /*0030*/ 	.short	0x0001
        /*0032*/ 	.short	0x0008
        /*0034*/ 	.byte	0x00, 0xf0, 0x21, 0x00


	//----- nvinfo : EIATTR_KPARAM_INFO
	.align		4
.L_337:
        /*0038*/ 	.byte	0x04, 0x17
        /*003a*/ 	.short	(.L_339 - .L_338)
.L_338:
        /*003c*/ 	.word	0x00000000
        /*0040*/ 	.short	0x0000
        /*0042*/ 	.short	0x0000
        /*0044*/ 	.byte	0x00, 0xf0, 0x21, 0x00


	//----- nvinfo : EIATTR_SPARSE_MMA_MASK
	.align		4
.L_339:
        /*0048*/ 	.byte	0x03, 0x50
        /*004a*/ 	.short	0x0000


	//----- nvinfo : EIATTR_MAXREG_COUNT
	.align		4
        /*004c*/ 	.byte	0x03, 0x1b
        /*004e*/ 	.short	0x00ff


	//----- nvinfo : EIATTR_NUM_BARRIERS
	.align		4
        /*0050*/ 	.byte	0x02, 0x4c
        /*0052*/ 	.byte	0x01
	.zero		1


	//----- nvinfo : EIATTR_MERCURY_ISA_VERSION
	.align		4
        /*0054*/ 	.byte	0x03, 0x5f
        /*0056*/ 	.short	0x0101


	//----- nvinfo : EIATTR_VRC_CTA_INIT_COUNT
	.align		4
        /*0058*/ 	.byte	0x02, 0x4a
	.zero		1
	.zero		1


	//----- nvinfo : EIATTR_EXIT_INSTR_OFFSETS
	.align		4
        /*005c*/ 	.byte	0x04, 0x1c
        /*005e*/ 	.short	(.L_341 - .L_340)


	//   ....[0]....
.L_340:
        /*0060*/ 	.word	0x000004e0


	//   ....[1]....
        /*0064*/ 	.word	0x00000530


	//----- nvinfo : EIATTR_CRS_STACK_SIZE
	.align		4
.L_341:
        /*0068*/ 	.byte	0x04, 0x1e
        /*006a*/ 	.short	(.L_343 - .L_342)
.L_342:
        /*006c*/ 	.word	0x00000000


	//----- nvinfo : EIATTR_CBANK_PARAM_SIZE
	.align		4
.L_343:
        /*0070*/ 	.byte	0x03, 0x19
        /*0072*/ 	.short	0x0020


	//----- nvinfo : EIATTR_PARAM_CBANK
	.align		4
        /*0074*/ 	.byte	0x04, 0x0a
        /*0076*/ 	.short	(.L_345 - .L_344)
	.align		4
.L_344:
        /*0078*/ 	.word	index@(.nv.constant0._Z22sharedMemoryRiemannSumIdXadL_Z6squareIdET_S1_EEEvS1_S1_iPS1_)
        /*007c*/ 	.short	0x0380
        /*007e*/ 	.short	0x0020


	//----- nvinfo : EIATTR_SW_WAR
	.align		4
.L_345:
        /*0080*/ 	.byte	0x04, 0x36
        /*0082*/ 	.short	(.L_347 - .L_346)
.L_346:
        /*0084*/ 	.word	0x00000008
.L_347:


//--------------------- .nv.info._Z23warpOptimizedRiemannSumIdXadL_Z6squareIdET_S1_EEEvS1_S1_iPS1_ --------------------------
	.section	.nv.info._Z23warpOptimizedRiemannSumIdXadL_Z6squareIdET_S1_EEEvS1_S1_iPS1_,"",@"SHT_CUDA_INFO"
	.sectionflags	@""
	.align	4


	//----- nvinfo : EIATTR_CUDA_API_VERSION
	.align		4
        /*0000*/ 	.byte	0x04, 0x37
        /*0002*/ 	.short	(.L_349 - .L_348)
.L_348:
        /*0004*/ 	.word	0x00000082


	//----- nvinfo : EIATTR_KPARAM_INFO
	.align		4
.L_349:
        /*0008*/ 	.byte	0x04, 0x17
        /*000a*/ 	.short	(.L_351 - .L_350)
.L_350:
        /*000c*/ 	.word	0x00000000
        /*0010*/ 	.short	0x0003
        /*0012*/ 	.short	0x0018
        /*0014*/ 	.byte	0x00, 0xf5, 0x21, 0x00


	//----- nvinfo : EIATTR_KPARAM_INFO
	.align		4
.L_351:
        /*0018*/ 	.byte	0x04, 0x17
        /*001a*/ 	.short	(.L_353 - .L_352)
.L_352:
        /*001c*/ 	.word	0x00000000
        /*0020*/ 	.short	0x0002
        /*0022*/ 	.short	0x0010
        /*0024*/ 	.byte	0x00, 0xf0, 0x11, 0x00


	//----- nvinfo : EIATTR_KPARAM_INFO
	.align		4
.L_353:
        /*0028*/ 	.byte	0x04, 0x17
        /*002a*/ 	.short	(.L_355 - .L_354)
.L_354:
        /*002c*/ 	.word	0x00000000
        /*0030*/ 	.short	0x0001
        /*0032*/ 	.short	0x0008
        /*0034*/ 	.byte	0x00, 0xf0, 0x21, 0x00


	//----- nvinfo : EIATTR_KPARAM_INFO
	.align		4
.L_355:
        /*0038*/ 	.byte	0x04, 0x17
        /*003a*/ 	.short	(.L_357 - .L_356)
.L_356:
        /*003c*/ 	.word	0x00000000
        /*0040*/ 	.short	0x0000
        /*0042*/ 	.short	0x0000
        /*0044*/ 	.byte	0x00, 0xf0, 0x21, 0x00


	//----- nvinfo : EIATTR_SPARSE_MMA_MASK
	.align		4
.L_357:
        /*0048*/ 	.byte	0x03, 0x50
        /*004a*/ 	.short	0x0000


	//----- nvinfo : EIATTR_MAXREG_COUNT
	.align		4
        /*004c*/ 	.byte	0x03, 0x1b
        /*004e*/ 	.short	0x00ff


	//----- nvinfo : EIATTR_MERCURY_ISA_VERSION
	.align		4
        /*0050*/ 	.byte	0x03, 0x5f
        /*0052*/ 	.short	0x0101


	//----- nvinfo : EIATTR_COOP_GROUP_MASK_REGIDS
	.align		4
        /*0054*/ 	.byte	0x04, 0x29
        /*0056*/ 	.short	(.L_359 - .L_358)


	//   ....[0]....
.L_358:
        /*0058*/ 	.word	0xffffffff


	//   ....[1]....
        /*005c*/ 	.word	0xffffffff


	//   ....[2]....
        /*0060*/ 	.word	0xffffffff


	//   ....[3]....
        /*0064*/ 	.word	0xffffffff


	//   ....[4]....
        /*0068*/ 	.word	0xffffffff


	//   ....[5]....
        /*006c*/ 	.word	0xffffffff


	//   ....[6]....
        /*0070*/ 	.word	0xffffffff


	//   ....[7]....
        /*0074*/ 	.word	0xffffffff


	//   ....[8]....
        /*0078*/ 	.word	0xffffffff


	//   ....[9]....
        /*007c*/ 	.word	0xffffffff


	//----- nvinfo : EIATTR_COOP_GROUP_INSTR_OFFSETS
	.align		4
.L_359:
        /*0080*/ 	.byte	0x04, 0x28
        /*0082*/ 	.short	(.L_361 - .L_360)


	//   ....[0]....
.L_360:
        /*0084*/ 	.word	0x00000180


	//   ....[1]....
        /*0088*/ 	.word	0x000001a0


	//   ....[2]....
        /*008c*/ 	.word	0x000001c0


	//   ....[3]....
        /*0090*/ 	.word	0x000001d0


	//   ....[4]....
        /*0094*/ 	.word	0x000001f0


	//   ....[5]....
        /*0098*/ 	.word	0x00000200


	//   ....[6]....
        /*009c*/ 	.word	0x00000220


	//   ....[7]....
        /*00a0*/ 	.word	0x00000230


	//   ....[8]....
        /*00a4*/ 	.word	0x00000250


	//   ....[9]....
        /*00a8*/ 	.word	0x00000260


	//----- nvinfo : EIATTR_VRC_CTA_INIT_COUNT
	.align		4
.L_361:
        /*00ac*/ 	.byte	0x02, 0x4a
	.zero		1
	.zero		1


	//----- nvinfo : EIATTR_EXIT_INSTR_OFFSETS
	.align		4
        /*00b0*/ 	.byte	0x04, 0x1c
        /*00b2*/ 	.short	(.L_363 - .L_362)


	//   ....[0]....
.L_362:
        /*00b4*/ 	.word	0x00000270


	//   ....[1]....
        /*00b8*/ 	.word	0x000002c0


	//----- nvinfo : EIATTR_CRS_STACK_SIZE
	.align		4
.L_363:
        /*00bc*/ 	.byte	0x04, 0x1e
        /*00be*/ 	.short	(.L_365 - .L_364)
.L_364:
        /*00c0*/ 	.word	0x00000000


	//----- nvinfo : EIATTR_CBANK_PARAM_SIZE
	.align		4
.L_365:
        /*00c4*/ 	.byte	0x03, 0x19
        /*00c6*/ 	.short	0x0020


	//----- nvinfo : EIATTR_PARAM_CBANK
	.align		4
        /*00c8*/ 	.byte	0x04, 0x0a
        /*00ca*/ 	.short	(.L_367 - .L_366)
	.align		4
.L_366:
        /*00cc*/ 	.word	index@(.nv.constant0._Z23warpOptimizedRiemannSumIdXadL_Z6squareIdET_S1_EEEvS1_S1_iPS1_)
        /*00d0*/ 	.short	0x0380
        /*00d2*/ 	.short	0x0020


	//----- nvinfo : EIATTR_SW_WAR
	.align		4
.L_367:
        /*00d4*/ 	.byte	0x04, 0x36
        /*00d6*/ 	.short	(.L_369 - .L_368)
.L_368:
        /*00d8*/ 	.word	0x00000008
.L_369:


//--------------------- .nv.info._Z18unrolledRiemannSumIdXadL_Z6squareIdET_S1_EEEvS1_S1_iPS1_ --------------------------
	.section	.nv.info._Z18unrolledRiemannSumIdXadL_Z6squareIdET_S1_EEEvS1_S1_iPS1_,"",@"SHT_CUDA_INFO"
	.sectionflags	@""
	.align	4


	//----- nvinfo : EIATTR_CUDA_API_VERSION
	.align		4
        /*0000*/ 	.byte	0x04, 0x37
        /*0002*/ 	.short	(.L_371 - .L_370)
.L_370:
        /*0004*/ 	.word	0x00000082


	//----- nvinfo : EIATTR_KPARAM_INFO
	.align		4
.L_371:
        /*0008*/ 	.byte	0x04, 0x17
        /*000a*/ 	.short	(.L_373 - .L_372)
.L_372:
        /*000c*/ 	.word	0x00000000
        /*0010*/ 	.short	0x0003
        /*0012*/ 	.short	0x0018
        /*0014*/ 	.byte	0x00, 0xf5, 0x21, 0x00


	//----- nvinfo : EIATTR_KPARAM_INFO
	.align		4
.L_373:
        /*0018*/ 	.byte	0x04, 0x17
        /*001a*/ 	.short	(.L_375 - .L_374)
.L_374:
        /*001c*/ 	.word	0x00000000
        /*0020*/ 	.short	0x0002
        /*0022*/ 	.short	0x0010
        /*0024*/ 	.byte	0x00, 0xf0, 0x11, 0x00


	//----- nvinfo : EIATTR_KPARAM_INFO
	.align		4
.L_375:
        /*0028*/ 	.byte	0x04, 0x17
        /*002a*/ 	.short	(.L_377 - .L_376)
.L_376:
        /*002c*/ 	.word	0x00000000
        /*0030*/ 	.short	0x0001
        /*0032*/ 	.short	0x0008
        /*0034*/ 	.byte	0x00, 0xf0, 0x21, 0x00


	//----- nvinfo : EIATTR_KPARAM_INFO
	.align		4
.L_377:
        /*0038*/ 	.byte	0x04, 0x17
        /*003a*/ 	.short	(.L_379 - .L_378)
.L_378:
        /*003c*/ 	.word	0x00000000
        /*0040*/ 	.short	0x0000
        /*0042*/ 	.short	0x0000
        /*0044*/ 	.byte	0x00, 0xf0, 0x21, 0x00


	//----- nvinfo : EIATTR_SPARSE_MMA_MASK
	.align		4
.L_379:
        /*0048*/ 	.byte	0x03, 0x50
        /*004a*/ 	.short	0x0000


	//----- nvinfo : EIATTR_MAXREG_COUNT
	.align		4
        /*004c*/ 	.byte	0x03, 0x1b
        /*004e*/ 	.short	0x00ff


	//----- nvinfo : EIATTR_MERCURY_ISA_VERSION
	.align		4
        /*0050*/ 	.byte	0x03, 0x5f
        /*0052*/ 	.short	0x0101


	//----- nvinfo : EIATTR_VRC_CTA_INIT_COUNT
	.align		4
        /*0054*/ 	.byte	0x02, 0x4a
	.zero		1
	.zero		1


	//----- nvinfo : EIATTR_EXIT_INSTR_OFFSETS
	.align		4
        /*0058*/ 	.byte	0x04, 0x1c
        /*005a*/ 	.short	(.L_381 - .L_380)


	//   ....[0]....
.L_380:
        /*005c*/ 	.word	0x00000220


	//----- nvinfo : EIATTR_CRS_STACK_SIZE
	.align		4
.L_381:
        /*0060*/ 	.byte	0x04, 0x1e
        /*0062*/ 	.short	(.L_383 - .L_382)
.L_382:
        /*0064*/ 	.word	0x00000000


	//----- nvinfo : EIATTR_CBANK_PARAM_SIZE
	.align		4
.L_383:
        /*0068*/ 	.byte	0x03, 0x19
        /*006a*/ 	.short	0x0020


	//----- nvinfo : EIATTR_PARAM_CBANK
	.align		4
        /*006c*/ 	.byte	0x04, 0x0a
        /*006e*/ 	.short	(.L_385 - .L_384)
	.align		4
.L_384:
        /*0070*/ 	.word	index@(.nv.constant0._Z18unrolledRiemannSumIdXadL_Z6squareIdET_S1_EEEvS1_S1_iPS1_)
        /*0074*/ 	.short	0x0380
        /*0076*/ 	.short	0x0020


	//----- nvinfo : EIATTR_SW_WAR
	.align		4
.L_385:
        /*0078*/ 	.byte	0x04, 0x36
        /*007a*/ 	.short	(.L_387 - .L_386)
.L_386:
        /*007c*/ 	.word	0x00000008
.L_387:


//--------------------- .nv.info._Z20gridStrideRiemannSumIdXadL_Z6squareIdET_S1_EEEvS1_S1_iPS1_ --------------------------
	.section	.nv.info._Z20gridStrideRiemannSumIdXadL_Z6squareIdET_S1_EEEvS1_S1_iPS1_,"",@"SHT_CUDA_INFO"
	.sectionflags	@""
	.align	4


	//----- nvinfo : EIATTR_CUDA_API_VERSION
	.align		4
        /*0000*/ 	.byte	0x04, 0x37
        /*0002*/ 	.short	(.L_389 - .L_388)
.L_388:
        /*0004*/ 	.word	0x00000082


	//----- nvinfo : EIATTR_KPARAM_INFO
	.align		4
.L_389:
        /*0008*/ 	.byte	0x04, 0x17
        /*000a*/ 	.short	(.L_391 - .L_390)
.L_390:
        /*000c*/ 	.word	0x00000000
        /*0010*/ 	.short	0x0003
        /*0012*/ 	.short	0x0018
        /*0014*/ 	.byte	0x00, 0xf5, 0x21, 0x00


	//----- nvinfo : EIATTR_KPARAM_INFO
	.align		4
.L_391:
        /*0018*/ 	.byte	0x04, 0x17
        /*001a*/ 	.short	(.L_393 - .L_392)
.L_392:
        /*001c*/ 	.word	0x00000000
        /*0020*/ 	.short	0x0002
        /*0022*/ 	.short	0x0010
        /*0024*/ 	.byte	0x00, 0xf0, 0x11, 0x00


	//----- nvinfo : EIATTR_KPARAM_INFO
	.align		4
.L_393:
        /*0028*/ 	.byte	0x04, 0x17
        /*002a*/ 	.short	(.L_395 - .L_394)
.L_394:
        /*002c*/ 	.word	0x00000000
        /*0030*/ 	.short	0x0001
        /*0032*/ 	.short	0x0008
        /*0034*/ 	.byte	0x00, 0xf0, 0x21, 0x00


	//----- nvinfo : EIATTR_KPARAM_INFO
	.align		4
.L_395:
        /*0038*/ 	.byte	0x04, 0x17
        /*003a*/ 	.short	(.L_397 - .L_396)
.L_396:
        /*003c*/ 	.word	0x00000000
        /*0040*/ 	.short	0x0000
        /*0042*/ 	.short	0x0000
        /*0044*/ 	.byte	0x00, 0xf0, 0x21, 0x00


	//----- nvinfo : EIATTR_SPARSE_MMA_MASK
	.align		4
.L_397:
        /*0048*/ 	.byte	0x03, 0x50
        /*004a*/ 	.short	0x0000


	//----- nvinfo : EIATTR_MAXREG_COUNT
	.align		4
        /*004c*/ 	.byte	0x03, 0x1b
        /*004e*/ 	.short	0x00ff


	//----- nvinfo : EIATTR_MERCURY_ISA_VERSION
	.align		4
        /*0050*/ 	.byte	0x03, 0x5f
        /*0052*/ 	.short	0x0101


	//----- nvinfo : EIATTR_VRC_CTA_INIT_COUNT
	.align		4
        /*0054*/ 	.byte	0x02, 0x4a
	.zero		1
	.zero		1


	//----- nvinfo : EIATTR_EXIT_INSTR_OFFSETS
	.align		4
        /*0058*/ 	.byte	0x04, 0x1c
        /*005a*/ 	.short	(.L_399 - .L_398)


	//   ....[0]....
.L_398:
        /*005c*/ 	.word	0x000001a0


	//----- nvinfo : EIATTR_CRS_STACK_SIZE
	.align		4
.L_399:
        /*0060*/ 	.byte	0x04, 0x1e
        /*0062*/ 	.short	(.L_401 - .L_400)
.L_400:
        /*0064*/ 	.word	0x00000000


	//----- nvinfo : EIATTR_CBANK_PARAM_SIZE
	.align		4
.L_401:
        /*0068*/ 	.byte	0x03, 0x19
        /*006a*/ 	.short	0x0020


	//----- nvinfo : EIATTR_PARAM_CBANK
	.align		4
        /*006c*/ 	.byte	0x04, 0x0a
        /*006e*/ 	.short	(.L_403 - .L_402)
	.align		4
.L_402:
        /*0070*/ 	.word	index@(.nv.constant0._Z20gridStrideRiemannSumIdXadL_Z6squareIdET_S1_EEEvS1_S1_iPS1_)
        /*0074*/ 	.short	0x0380
        /*0076*/ 	.short	0x0020


	//----- nvinfo : EIATTR_SW_WAR
	.align		4
.L_403:
        /*0078*/ 	.byte	0x04, 0x36
        /*007a*/ 	.short	(.L_405 - .L_404)
.L_404:
        /*007c*/ 	.word	0x00000008
.L_405:


//--------------------- .nv.info._Z15naiveRiemannSumIdXadL_Z6squareIdET_S1_EEEvS1_S1_iPS1_ --------------------------
	.section	.nv.info._Z15naiveRiemannSumIdXadL_Z6squareIdET_S1_EEEvS1_S1_iPS1_,"",@"SHT_CUDA_INFO"
	.sectionflags	@""
	.align	4


	//----- nvinfo : EIATTR_CUDA_API_VERSION
	.align		4
        /*0000*/ 	.byte	0x04, 0x37
        /*0002*/ 	.short	(.L_407 - .L_406)
.L_406:
        /*0004*/ 	.word	0x00000082


	//----- nvinfo : EIATTR_KPARAM_INFO
	.align		4
.L_407:
        /*0008*/ 	.byte	0x04, 0x17
        /*000a*/ 	.short	(.L_409 - .L_408)
.L_408:
        /*000c*/ 	.word	0x00000000
        /*0010*/ 	.short	0x0003
        /*0012*/ 	.short	0x0018
        /*0014*/ 	.byte	0x00, 0xf5, 0x21, 0x00


	//----- nvinfo : EIATTR_KPARAM_INFO
	.align		4
.L_409:
        /*0018*/ 	.byte	0x04, 0x17
        /*001a*/ 	.short	(.L_411 - .L_410)
.L_410:
        /*001c*/ 	.word	0x00000000
        /*0020*/ 	.short	0x0002
        /*0022*/ 	.short	0x0010
        /*0024*/ 	.byte	0x00, 0xf0, 0x11, 0x00


	//----- nvinfo : EIATTR_KPARAM_INFO
	.align		4
.L_411:
        /*0028*/ 	.byte	0x04, 0x17
        /*002a*/ 	.short	(.L_413 - .L_412)
.L_412:
        /*002c*/ 	.word	0x00000000
        /*0030*/ 	.short	0x0001
        /*0032*/ 	.short	0x0008
        /*0034*/ 	.byte	0x00, 0xf0, 0x21, 0x00


	//----- nvinfo : EIATTR_KPARAM_INFO
	.align		4
.L_413:
        /*0038*/ 	.byte	0x04, 0x17
        /*003a*/ 	.short	(.L_415 - .L_414)
.L_414:
        /*003c*/ 	.word	0x00000000
        /*0040*/ 	.short	0x0000
        /*0042*/ 	.short	0x0000
        /*0044*/ 	.byte	0x00, 0xf0, 0x21, 0x00


	//----- nvinfo : EIATTR_SPARSE_MMA_MASK
	.align		4
.L_415:
        /*0048*/ 	.byte	0x03, 0x50
        /*004a*/ 	.short	0x0000


	//----- nvinfo : EIATTR_MAXREG_COUNT
	.align		4
        /*004c*/ 	.byte	0x03, 0x1b
        /*004e*/ 	.short	0x00ff


	//----- nvinfo : EIATTR_MERCURY_ISA_VERSION
	.align		4
        /*0050*/ 	.byte	0x03, 0x5f
        /*0052*/ 	.short	0x0101


	//----- nvinfo : EIATTR_VRC_CTA_INIT_COUNT
	.align		4
        /*0054*/ 	.byte	0x02, 0x4a
	.zero		1
	.zero		1


	//----- nvinfo : EIATTR_EXIT_INSTR_OFFSETS
	.align		4
        /*0058*/ 	.byte	0x04, 0x1c
        /*005a*/ 	.short	(.L_417 - .L_416)


	//   ....[0]....
.L_416:
        /*005c*/ 	.word	0x000001a0


	//----- nvinfo : EIATTR_CRS_STACK_SIZE
	.align		4
.L_417:
        /*0060*/ 	.byte	0x04, 0x1e
        /*0062*/ 	.short	(.L_419 - .L_418)
.L_418:
        /*0064*/ 	.word	0x00000000


	//----- nvinfo : EIATTR_CBANK_PARAM_SIZE
	.align		4
.L_419:
        /*0068*/ 	.byte	0x03, 0x19
        /*006a*/ 	.short	0x0020


	//----- nvinfo : EIATTR_PARAM_CBANK
	.align		4
        /*006c*/ 	.byte	0x04, 0x0a
        /*006e*/ 	.short	(.L_421 - .L_420)
	.align		4
.L_420:
        /*0070*/ 	.word	index@(.nv.constant0._Z15naiveRiemannSumIdXadL_Z6squareIdET_S1_EEEvS1_S1_iPS1_)
        /*0074*/ 	.short	0x0380
        /*0076*/ 	.short	0x0020


	//----- nvinfo : EIATTR_SW_WAR
	.align		4
.L_421:
        /*0078*/ 	.byte	0x04, 0x36
        /*007a*/ 	.short	(.L_423 - .L_422)
.L_422:
        /*007c*/ 	.word	0x00000008
.L_423:


//--------------------- .nv.info._Z22sharedMemoryRiemannSumIdXadL_Z7sin_expIdET_S1_EEEvS1_S1_iPS1_ --------------------------
	.section	.nv.info._Z22sharedMemoryRiemannSumIdXadL_Z7sin_expIdET_S1_EEEvS1_S1_iPS1_,"",@"SHT_CUDA_INFO"
	.sectionflags	@""
	.align	4


	//----- nvinfo : EIATTR_CUDA_API_VERSION
	.align		4
        /*0000*/ 	.byte	0x04, 0x37
        /*0002*/ 	.short	(.L_425 - .L_424)
.L_424:
        /*0004*/ 	.word	0x00000082


	//----- nvinfo : EIATTR_KPARAM_INFO
	.align		4
.L_425:
        /*0008*/ 	.byte	0x04, 0x17
        /*000a*/ 	.short	(.L_427 - .L_426)
.L_426:
        /*000c*/ 	.word	0x00000000
        /*0010*/ 	.short	0x0003
        /*0012*/ 	.short	0x0018
        /*0014*/ 	.byte	0x00, 0xf5, 0x21, 0x00


	//----- nvinfo : EIATTR_KPARAM_INFO
	.align		4
.L_427:
        /*0018*/ 	.byte	0x04, 0x17
        /*001a*/ 	.short	(.L_429 - .L_428)
.L_428:
        /*001c*/ 	.word	0x00000000
        /*0020*/ 	.short	0x0002
        /*0022*/ 	.short	0x0010
        /*0024*/ 	.byte	0x00, 0xf0, 0x11, 0x00


	//----- nvinfo : EIATTR_KPARAM_INFO
	.align		4
.L_429:
        /*0028*/ 	.byte	0x04, 0x17
        /*002a*/ 	.short	(.L_431 - .L_430)
.L_430:
        /*002c*/ 	.word	0x00000000
        /*0030*/ 	.short	0x0001
        /*0032*/ 	.short	0x0008
        /*0034*/ 	.byte	0x00, 0xf0, 0x21, 0x00


	//----- nvinfo : EIATTR_KPARAM_INFO
	.align		4
.L_431:
        /*0038*/ 	.byte	0x04, 0x17
        /*003a*/ 	.short	(.L_433 - .L_432)
.L_432:
        /*003c*/ 	.word	0x00000000
        /*0040*/ 	.short	0x0000
        /*0042*/ 	.short	0x0000
        /*0044*/ 	.byte	0x00, 0xf0, 0x21, 0x00


	//----- nvinfo : EIATTR_SPARSE_MMA_MASK
	.align		4
.L_433:
        /*0048*/ 	.byte	0x03, 0x50
        /*004a*/ 	.short	0x0000


	//----- nvinfo : EIATTR_MAXREG_COUNT
	.align		4
        /*004c*/ 	.byte	0x03, 0x1b
        /*004e*/ 	.short	0x00ff


	//----- nvinfo : EIATTR_NUM_BARRIERS
	.align		4
        /*0050*/ 	.byte	0x02, 0x4c
        /*0052*/ 	.byte	0x01
	.zero		1


	//----- nvinfo : EIATTR_MERCURY_ISA_VERSION
	.align		4
        /*0054*/ 	.byte	0x03, 0x5f
        /*0056*/ 	.short	0x0101


	//----- nvinfo : EIATTR_VRC_CTA_INIT_COUNT
	.align		4
        /*0058*/ 	.byte	0x02, 0x4a
	.zero		1
	.zero		1


	//----- nvinfo : EIATTR_EXIT_INSTR_OFFSETS
	.align		4
        /*005c*/ 	.byte	0x04, 0x1c
        /*005e*/ 	.short	(.L_435 - .L_434)


	//   ....[0]....
.L_434:
        /*0060*/ 	.word	0x00000c40


	//   ....[1]....
        /*0064*/ 	.word	0x00000c80


	//----- nvinfo : EIATTR_CRS_STACK_SIZE
	.align		4
.L_435:
        /*0068*/ 	.byte	0x04, 0x1e
        /*006a*/ 	.short	(.L_437 - .L_436)
.L_436:
        /*006c*/ 	.word	0x00000000


	//----- nvinfo : EIATTR_CBANK_PARAM_SIZE
	.align		4
.L_437:
        /*0070*/ 	.byte	0x03, 0x19
        /*0072*/ 	.short	0x0020


	//----- nvinfo : EIATTR_PARAM_CBANK
	.align		4
        /*0074*/ 	.byte	0x04, 0x0a
        /*0076*/ 	.short	(.L_439 - .L_438)
	.align		4
.L_438:
        /*0078*/ 	.word	index@(.nv.constant0._Z22sharedMemoryRiemannSumIdXadL_Z7sin_expIdET_S1_EEEvS1_S1_iPS1_)
        /*007c*/ 	.short	0x0380
        /*007e*/ 	.short	0x0020


	//----- nvinfo : EIATTR_SW_WAR
	.align		4
.L_439:
        /*0080*/ 	.byte	0x04, 0x36
        /*0082*/ 	.short	(.L_441 - .L_440)
.L_440:
        /*0084*/ 	.word	0x00000008
.L_441:


//--------------------- .nv.info._Z23warpOptimizedRiemannSumIdXadL_Z7sin_expIdET_S1_EEEvS1_S1_iPS1_ --------------------------
	.section	.nv.info._Z23warpOptimizedRiemannSumIdXadL_Z7sin_expIdET_S1_EEEvS1_S1_iPS1_,"",@"SHT_CUDA_INFO"
	.sectionflags	@""
	.align	4


	//----- nvinfo : EIATTR_CUDA_API_VERSION
	.align		4
        /*0000*/ 	.byte	0x04, 0x37
        /*0002*/ 	.short	(.L_443 - .L_442)
.L_442:
        /*0004*/ 	.word	0x00000082


	//----- nvinfo : EIATTR_KPARAM_INFO
	.align		4
.L_443:
        /*0008*/ 	.byte	0x04, 0x17
        /*000a*/ 	.short	(.L_445 - .L_444)
.L_444:
        /*000c*/ 	.word	0x00000000
        /*0010*/ 	.short	0x0003
        /*0012*/ 	.short	0x0018
        /*0014*/ 	.byte	0x00, 0xf5, 0x21, 0x00


	//----- nvinfo : EIATTR_KPARAM_INFO
	.align		4
.L_445:
        /*0018*/ 	.byte	0x04, 0x17
        /*001a*/ 	.short	(.L_447 - .L_446)
.L_446:
        /*001c*/ 	.word	0x00000000
        /*0020*/ 	.short	0x0002
        /*0022*/ 	.short	0x0010
        /*0024*/ 	.byte	0x00, 0xf0, 0x11, 0x00


	//----- nvinfo : EIATTR_KPARAM_INFO
	.align		4
.L_447:
        /*0028*/ 	.byte	0x04, 0x17
        /*002a*/ 	.short	(.L_449 - .L_448)
.L_448:
        /*002c*/ 	.word	0x00000000
        /*0030*/ 	.short	0x0001
        /*0032*/ 	.short	0x0008
        /*0034*/ 	.byte	0x00, 0xf0, 0x21, 0x00


	//----- nvinfo : EIATTR_KPARAM_INFO
	.align		4
.L_449:
        /*0038*/ 	.byte	0x04, 0x17
        /*003a*/ 	.short	(.L_451 - .L_450)
.L_450:
        /*003c*/ 	.word	0x00000000
        /*0040*/ 	.short	0x0000
        /*0042*/ 	.short	0x0000
        /*0044*/ 	.byte	0x00, 0xf0, 0x21, 0x00


	//----- nvinfo : EIATTR_SPARSE_MMA_MASK
	.align		4
.L_451:
        /*0048*/ 	.byte	0x03, 0x50
        /*004a*/ 	.short	0x0000


	//----- nvinfo : EIATTR_MAXREG_COUNT
	.align		4
        /*004c*/ 	.byte	0x03, 0x1b
        /*004e*/ 	.short	0x00ff


	//----- nvinfo : EIATTR_MERCURY_ISA_VERSION
	.align		4
        /*0050*/ 	.byte	0x03, 0x5f
        /*0052*/ 	.short	0x0101


	//----- nvinfo : EIATTR_COOP_GROUP_MASK_REGIDS
	.align		4
        /*0054*/ 	.byte	0x04, 0x29
        /*0056*/ 	.short	(.L_453 - .L_452)


	//   ....[0]....
.L_452:
        /*0058*/ 	.word	0xffffffff


	//   ....[1]....
        /*005c*/ 	.word	0xffffffff


	//   ....[2]....
        /*0060*/ 	.word	0xffffffff


	//   ....[3]....
        /*0064*/ 	.word	0xffffffff


	//   ....[4]....
        /*0068*/ 	.word	0xffffffff


	//   ....[5]....
        /*006c*/ 	.word	0xffffffff


	//   ....[6]....
        /*0070*/ 	.word	0xffffffff


	//   ....[7]....
        /*0074*/ 	.word	0xffffffff


	//   ....[8]....
        /*0078*/ 	.word	0xffffffff


	//   ....[9]....
        /*007c*/ 	.word	0xffffffff


	//----- nvinfo : EIATTR_COOP_GROUP_INSTR_OFFSETS
	.align		4
.L_453:
        /*0080*/ 	.byte	0x04, 0x28
        /*0082*/ 	.short	(.L_455 - .L_454)


	//   ....[0]....
.L_454:
        /*0084*/ 	.word	0x000008e0


	//   ....[1]....
        /*0088*/ 	.word	0x00000900


	//   ....[2]....
        /*008c*/ 	.word	0x00000920


	//   ....[3]....
        /*0090*/ 	.word	0x00000930


	//   ....[4]....
        /*0094*/ 	.word	0x00000950


	//   ....[5]....
        /*0098*/ 	.word	0x00000960


	//   ....[6]....
        /*009c*/ 	.word	0x00000980


	//   ....[7]....
        /*00a0*/ 	.word	0x00000990


	//   ....[8]....
        /*00a4*/ 	.word	0x000009b0


	//   ....[9]....
        /*00a8*/ 	.word	0x000009c0


	//----- nvinfo : EIATTR_VRC_CTA_INIT_COUNT
	.align		4
.L_455:
        /*00ac*/ 	.byte	0x02, 0x4a
	.zero		1
	.zero		1


	//----- nvinfo : EIATTR_EXIT_INSTR_OFFSETS
	.align		4
        /*00b0*/ 	.byte	0x04, 0x1c
        /*00b2*/ 	.short	(.L_457 - .L_456)


	//   ....[0]....
.L_456:
        /*00b4*/ 	.word	0x000009d0


	//   ....[1]....
        /*00b8*/ 	.word	0x00000a10


	//----- nvinfo : EIATTR_CRS_STACK_SIZE
	.align		4
.L_457:
        /*00bc*/ 	.byte	0x04, 0x1e
        /*00be*/ 	.short	(.L_459 - .L_458)
.L_458:
        /*00c0*/ 	.word	0x00000000


	//----- nvinfo : EIATTR_CBANK_PARAM_SIZE
	.align		4
.L_459:
        /*00c4*/ 	.byte	0x03, 0x19
        /*00c6*/ 	.short	0x0020


	//----- nvinfo : EIATTR_PARAM_CBANK
	.align		4
        /*00c8*/ 	.byte	0x04, 0x0a
        /*00ca*/ 	.short	(.L_461 - .L_460)
	.align		4
.L_460:
        /*00cc*/ 	.word	index@(.nv.constant0._Z23warpOptimizedRiemannSumIdXadL_Z7sin_expIdET_S1_EEEvS1_S1_iPS1_)
        /*00d0*/ 	.short	0x0380
        /*00d2*/ 	.short	0x0020


	//----- nvinfo : EIATTR_SW_WAR
	.align		4
.L_461:
        /*00d4*/ 	.byte	0x04, 0x36
        /*00d6*/ 	.short	(.L_463 - .L_462)
.L_462:
        /*00d8*/ 	.word	0x00000008
.L_463:


//--------------------- .nv.info._Z18unrolledRiemannSumIdXadL_Z7sin_expIdET_S1_EEEvS1_S1_iPS1_ --------------------------
	.section	.nv.info._Z18unrolledRiemannSumIdXadL_Z7sin_expIdET_S1_EEEvS1_S1_iPS1_,"",@"SHT_CUDA_INFO"
	.sectionflags	@""
	.align	4


	//----- nvinfo : EIATTR_CUDA_API_VERSION
	.align		4
        /*0000*/ 	.byte	0x04, 0x37
        /*0002*/ 	.short	(.L_465 - .L_464)
.L_464:
        /*0004*/ 	.word	0x00000082


	//----- nvinfo : EIATTR_KPARAM_INFO
	.align		4
.L_465:
        /*0008*/ 	.byte	0x04, 0x17
        /*000a*/ 	.short	(.L_467 - .L_466)
.L_466:
        /*000c*/ 	.word	0x00000000
        /*0010*/ 	.short	0x0003
        /*0012*/ 	.short	0x0018
        /*0014*/ 	.byte	0x00, 0xf5, 0x21, 0x00


	//----- nvinfo : EIATTR_KPARAM_INFO
	.align		4
.L_467:
        /*0018*/ 	.byte	0x04, 0x17
        /*001a*/ 	.short	(.L_469 - .L_468)
.L_468:
        /*001c*/ 	.word	0x00000000
        /*0020*/ 	.short	0x0002
        /*0022*/ 	.short	0x0010
        /*0024*/ 	.byte	0x00, 0xf0, 0x11, 0x00


	//----- nvinfo : EIATTR_KPARAM_INFO
	.align		4
.L_469:
        /*0028*/ 	.byte	0x04, 0x17
        /*002a*/ 	.short	(.L_471 - .L_470)
.L_470:
        /*002c*/ 	.word	0x00000000
        /*0030*/ 	.short	0x0001
        /*0032*/ 	.short	0x0008
        /*0034*/ 	.byte	0x00, 0xf0, 0x21, 0x00


	//----- nvinfo : EIATTR_KPARAM_INFO
	.align		4
.L_471:
        /*0038*/ 	.byte	0x04, 0x17
        /*003a*/ 	.short	(.L_473 - .L_472)
.L_472:
        /*003c*/ 	.word	0x00000000
        /*0040*/ 	.short	0x0000
        /*0042*/ 	.short	0x0000
        /*0044*/ 	.byte	0x00, 0xf0, 0x21, 0x00


	//----- nvinfo : EIATTR_SPARSE_MMA_MASK
	.align		4
.L_473:
        /*0048*/ 	.byte	0x03, 0x50
        /*004a*/ 	.short	0x0000


	//----- nvinfo : EIATTR_MAXREG_COUNT
	.align		4
        /*004c*/ 	.byte	0x03, 0x1b
        /*004e*/ 	.short	0x00ff


	//----- nvinfo : EIATTR_MERCURY_ISA_VERSION
	.align		4
        /*0050*/ 	.byte	0x03, 0x5f
        /*0052*/ 	.short	0x0101


	//----- nvinfo : EIATTR_VRC_CTA_INIT_COUNT
	.align		4
        /*0054*/ 	.byte	0x02, 0x4a
	.zero		1
	.zero		1


	//----- nvinfo : EIATTR_EXIT_INSTR_OFFSETS
	.align		4
        /*0058*/ 	.byte	0x04, 0x1c
        /*005a*/ 	.short	(.L_475 - .L_474)


	//   ....[0]....
.L_474:
        /*005c*/ 	.word	0x00001100


	//----- nvinfo : EIATTR_CRS_STACK_SIZE
	.align		4
.L_475:
        /*0060*/ 	.byte	0x04, 0x1e
        /*0062*/ 	.short	(.L_477 - .L_476)
.L_476:
        /*0064*/ 	.word	0x00000000


	//----- nvinfo : EIATTR_CBANK_PARAM_SIZE
	.align		4
.L_477:
        /*0068*/ 	.byte	0x03, 0x19
        /*006a*/ 	.short	0x0020


	//----- nvinfo : EIATTR_PARAM_CBANK
	.align		4
        /*006c*/ 	.byte	0x04, 0x0a
        /*006e*/ 	.short	(.L_479 - .L_478)
	.align		4
.L_478:
        /*0070*/ 	.word	index@(.nv.constant0._Z18unrolledRiemannSumIdXadL_Z7sin_expIdET_S1_EEEvS1_S1_iPS1_)
        /*0074*/ 	.short	0x0380
        /*0076*/ 	.short	0x0020


	//----- nvinfo : EIATTR_SW_WAR
	.align		4
.L_479:
        /*0078*/ 	.byte	0x04, 0x36
        /*007a*/ 	.short	(.L_481 - .L_480)
.L_480:
        /*007c*/ 	.word	0x00000008
.L_481:


//--------------------- .nv.info._Z20gridStrideRiemannSumIdXadL_Z7sin_expIdET_S1_EEEvS1_S1_iPS1_ --------------------------
	.section	.nv.info._Z20gridStrideRiemannSumIdXadL_Z7sin_expIdET_S1_EEEvS1_S1_iPS1_,"",@"SHT_CUDA_INFO"
	.sectionflags	@""
	.align	4


	//----- nvinfo : EIATTR_CUDA_API_VERSION
	.align		4
        /*0000*/ 	.byte	0x04, 0x37
        /*0002*/ 	.short	(.L_483 - .L_482)
.L_482:
        /*0004*/ 	.word	0x00000082


	//----- nvinfo : EIATTR_KPARAM_INFO
	.align		4
.L_483:
        /*0008*/ 	.byte	0x04, 0x17
        /*000a*/ 	.short	(.L_485 - .L_484)
.L_484:
        /*000c*/ 	.word	0x00000000
        /*0010*/ 	.short	0x0003
        /*0012*/ 	.short	0x0018
        /*0014*/ 	.byte	0x00, 0xf5, 0x21, 0x00


	//----- nvinfo : EIATTR_KPARAM_INFO
	.align		4
.L_485:
        /*0018*/ 	.byte	0x04, 0x17
        /*001a*/ 	.short	(.L_487 - .L_486)
.L_486:
        /*001c*/ 	.word	0x00000000
        /*0020*/ 	.short	0x0002
        /*0022*/ 	.short	0x0010
        /*0024*/ 	.byte	0x00, 0xf0, 0x11, 0x00


	//----- nvinfo : EIATTR_KPARAM_INFO
	.align		4
.L_487:
        /*0028*/ 	.byte	0x04, 0x17
        /*002a*/ 	.short	(.L_489 - .L_488)
.L_488:
        /*002c*/ 	.word	0x00000000
        /*0030*/ 	.short	0x0001
        /*0032*/ 	.short	0x0008
        /*0034*/ 	.byte	0x00, 0xf0, 0x21, 0x00


	//----- nvinfo : EIATTR_KPARAM_INFO
	.align		4
.L_489:
        /*0038*/ 	.byte	0x04, 0x17
        /*003a*/ 	.short	(.L_491 - .L_490)
.L_490:
        /*003c*/ 	.word	0x00000000
        /*0040*/ 	.short	0x0000
        /*0042*/ 	.short	0x0000
        /*0044*/ 	.byte	0x00, 0xf0, 0x21, 0x00


	//----- nvinfo : EIATTR_SPARSE_MMA_MASK
	.align		4
.L_491:
        /*0048*/ 	.byte	0x03, 0x50
        /*004a*/ 	.short	0x0000


	//----- nvinfo : EIATTR_MAXREG_COUNT
	.align		4
        /*004c*/ 	.byte	0x03, 0x1b
        /*004e*/ 	.short	0x00ff


	//----- nvinfo : EIATTR_MERCURY_ISA_VERSION
	.align		4
        /*0050*/ 	.byte	0x03, 0x5f
        /*0052*/ 	.short	0x0101


	//----- nvinfo : EIATTR_VRC_CTA_INIT_COUNT
	.align		4
        /*0054*/ 	.byte	0x02, 0x4a
	.zero		1
	.zero		1


	//----- nvinfo : EIATTR_EXIT_INSTR_OFFSETS
	.align		4
        /*0058*/ 	.byte	0x04, 0x1c
        /*005a*/ 	.short	(.L_493 - .L_492)


	//   ....[0]....
.L_492:
        /*005c*/ 	.word	0x00000910


	//----- nvinfo : EIATTR_CRS_STACK_SIZE
	.align		4
.L_493:
        /*0060*/ 	.byte	0x04, 0x1e
        /*0062*/ 	.short	(.L_495 - .L_494)
.L_494:
        /*0064*/ 	.word	0x00000000


	//----- nvinfo : EIATTR_CBANK_PARAM_SIZE
	.align		4
.L_495:
        /*0068*/ 	.byte	0x03, 0x19
        /*006a*/ 	.short	0x0020


	//----- nvinfo : EIATTR_PARAM_CBANK
	.align		4
        /*006c*/ 	.byte	0x04, 0x0a
        /*006e*/ 	.short	(.L_497 - .L_496)
	.align		4
.L_496:
        /*0070*/ 	.word	index@(.nv.constant0._Z20gridStrideRiemannSumIdXadL_Z7sin_expIdET_S1_EEEvS1_S1_iPS1_)
        /*0074*/ 	.short	0x0380
        /*0076*/ 	.short	0x0020


	//----- nvinfo : EIATTR_SW_WAR
	.align		4
.L_497:
        /*0078*/ 	.byte	0x04, 0x36
        /*007a*/ 	.short	(.L_499 - .L_498)
.L_498:
        /*007c*/ 	.word	0x00000008
.L_499:


//--------------------- .nv.info._Z15naiveRiemannSumIdXadL_Z7sin_expIdET_S1_EEEvS1_S1_iPS1_ --------------------------
	.section	.nv.info._Z15naiveRiemannSumIdXadL_Z7sin_expIdET_S1_EEEvS1_S1_iPS1_,"",@"SHT_CUDA_INFO"
	.sectionflags	@""
	.align	4


	//----- nvinfo : EIATTR_CUDA_API_VERSION
	.align		4
        /*0000*/ 	.byte	0x04, 0x37
        /*0002*/ 	.short	(.L_501 - .L_500)
.L_500:
        /*0004*/ 	.word	0x00000082


	//----- nvinfo : EIATTR_KPARAM_INFO
	.align		4
.L_501:
        /*0008*/ 	.byte	0x04, 0x17
        /*000a*/ 	.short	(.L_503 - .L_502)
.L_502:
        /*000c*/ 	.word	0x00000000
        /*0010*/ 	.short	0x0003
        /*0012*/ 	.short	0x0018
        /*0014*/ 	.byte	0x00, 0xf5, 0x21, 0x00


	//----- nvinfo : EIATTR_KPARAM_INFO
	.align		4
.L_503:
        /*0018*/ 	.byte	0x04, 0x17
        /*001a*/ 	.short	(.L_505 - .L_504)
.L_504:
        /*001c*/ 	.word	0x00000000
        /*0020*/ 	.short	0x0002
        /*0022*/ 	.short	0x0010
        /*0024*/ 	.byte	0x00, 0xf0, 0x11, 0x00


	//----- nvinfo : EIATTR_KPARAM_INFO
	.align		4
.L_505:
        /*0028*/ 	.byte	0x04, 0x17
        /*002a*/ 	.short	(.L_507 - .L_506)
.L_506:
        /*002c*/ 	.word	0x00000000
        /*0030*/ 	.short	0x0001
        /*0032*/ 	.short	0x0008
        /*0034*/ 	.byte	0x00, 0xf0, 0x21, 0x00


	//----- nvinfo : EIATTR_KPARAM_INFO
	.align		4
.L_507:
        /*0038*/ 	.byte	0x04, 0x17
        /*003a*/ 	.short	(.L_509 - .L_508)
.L_508:
        /*003c*/ 	.word	0x00000000
        /*0040*/ 	.short	0x0000
        /*0042*/ 	.short	0x0000
        /*0044*/ 	.byte	0x00, 0xf0, 0x21, 0x00


	//----- nvinfo : EIATTR_SPARSE_MMA_MASK
	.align		4
.L_509:
        /*0048*/ 	.byte	0x03, 0x50
        /*004a*/ 	.short	0x0000


	//----- nvinfo : EIATTR_MAXREG_COUNT
	.align		4
        /*004c*/ 	.byte	0x03, 0x1b
        /*004e*/ 	.short	0x00ff


	//----- nvinfo : EIATTR_MERCURY_ISA_VERSION
	.align		4
        /*0050*/ 	.byte	0x03, 0x5f
        /*0052*/ 	.short	0x0101


	//----- nvinfo : EIATTR_VRC_CTA_INIT_COUNT
	.align		4
        /*0054*/ 	.byte	0x02, 0x4a
	.zero		1
	.zero		1


	//----- nvinfo : EIATTR_EXIT_INSTR_OFFSETS
	.align		4
        /*0058*/ 	.byte	0x04, 0x1c
        /*005a*/ 	.short	(.L_511 - .L_510)


	//   ....[0]....
.L_510:
        /*005c*/ 	.word	0x00000910


	//----- nvinfo : EIATTR_CRS_STACK_SIZE
	.align		4
.L_511:
        /*0060*/ 	.byte	0x04, 0x1e
        /*0062*/ 	.short	(.L_513 - .L_512)
.L_512:
        /*0064*/ 	.word	0x00000000


	//----- nvinfo : EIATTR_CBANK_PARAM_SIZE
	.align		4
.L_513:
        /*0068*/ 	.byte	0x03, 0x19
        /*006a*/ 	.short	0x0020


	//----- nvinfo : EIATTR_PARAM_CBANK
	.align		4
        /*006c*/ 	.byte	0x04, 0x0a
        /*006e*/ 	.short	(.L_515 - .L_514)
	.align		4
.L_514:
        /*0070*/ 	.word	index@(.nv.constant0._Z15naiveRiemannSumIdXadL_Z7sin_expIdET_S1_EEEvS1_S1_iPS1_)
        /*0074*/ 	.short	0x0380
        /*0076*/ 	.short	0x0020


	//----- nvinfo : EIATTR_SW_WAR
	.align		4
.L_515:
        /*0078*/ 	.byte	0x04, 0x36
        /*007a*/ 	.short	(.L_517 - .L_516)
.L_516:
        /*007c*/ 	.word	0x00000008
.L_517:


//--------------------- .nv.callgraph             --------------------------
	.section	.nv.callgraph,"",@"SHT_CUDA_CALLGRAPH"
	.align	4
	.sectionentsize	8
	.align		4
        /*0000*/ 	.word	0x00000000
	.align		4
        /*0004*/ 	.word	0xffffffff
	.align		4
        /*0008*/ 	.word	0x00000000
	.align		4
        /*000c*/ 	.word	0xfffffffe
	.align		4
        /*0010*/ 	.word	0x00000000
	.align		4
        /*0014*/ 	.word	0xfffffffd
	.align		4
        /*0018*/ 	.word	0x00000000
	.align		4
        /*001c*/ 	.word	0xfffffffc


//--------------------- .nv.constant4             --------------------------
	.section	.nv.constant4,"a",@progbits
	.align	8
	.align		8
.nv.constant4:
        /*0000*/ 	.dword	__cudart_i2opi_d
	.align		8
        /*0008*/ 	.dword	__cudart_sin_cos_coeffs


//--------------------- .text._Z22sharedMemoryRiemannSumIdXadL_Z17logarithm_sin_expIdET_S1_EEEvS1_S1_iPS1_ --------------------------
	.section	.text._Z22sharedMemoryRiemannSumIdXadL_Z17logarithm_sin_expIdET_S1_EEEvS1_S1_iPS1_,"ax",@progbits
	.align	128
        .global         _Z22sharedMemoryRiemannSumIdXadL_Z17logarithm_sin_expIdET_S1_EEEvS1_S1_iPS1_
        .type           _Z22sharedMemoryRiemannSumIdXadL_Z17logarithm_sin_expIdET_S1_EEEvS1_S1_iPS1_,@function
        .size           _Z22sharedMemoryRiemannSumIdXadL_Z17logarithm_sin_expIdET_S1_EEEvS1_S1_iPS1_,(.L_x_204 - _Z22sharedMemoryRiemannSumIdXadL_Z17logarithm_sin_expIdET_S1_EEEvS1_S1_iPS1_)
        .other          _Z22sharedMemoryRiemannSumIdXadL_Z17logarithm_sin_expIdET_S1_EEEvS1_S1_iPS1_,@"STO_CUDA_ENTRY STV_DEFAULT"
_Z22sharedMemoryRiemannSumIdXadL_Z17logarithm_sin_expIdET_S1_EEEvS1_S1_iPS1_:
.text._Z22sharedMemoryRiemannSumIdXadL_Z17logarithm_sin_expIdET_S1_EEEvS1_S1_iPS1_:
[----:B------:R-:W0:Y:S01]  /*0000*/  LDC R1, c[0x0][0x37c] ;  /* 0x0000df00ff017b82 */ /* 0x000e220000000800 */
[----:B------:R-:W1:Y:S07]  /*0010*/  S2R R16, SR_TID.X ;  /* 0x0000000000107919 */ /* 0x000e6e0000002100 */
[----:B------:R-:W1:Y:S01]  /*0020*/  S2UR UR4, SR_CTAID.X ;  /* 0x00000000000479c3 */ /* 0x000e620000002500 */
[----:B------:R-:W2:Y:S01]  /*0030*/  LDCU UR5, c[0x0][0x390] ;  /* 0x00007200ff0577ac */ /* 0x000ea20008000800 */
[----:B------:R-:W-:Y:S01]  /*0040*/  BSSY.RECONVERGENT B0, `(.L_x_0) ;  /* 0x0000092000007945 */ /* 0x000fe20003800200 */
[----:B0-----:R-:W-:Y:S01]  /*0050*/  VIADD R1, R1, 0xffffffd8 ;  /* 0xffffffd801017836 */ /* 0x001fe20000000000 */
[----:B------:R-:W-:Y:S01]  /*0060*/  CS2R R18, SRZ ;  /* 0x0000000000127805 */ /* 0x000fe2000001ff00 */
[----:B------:R-:W0:Y:S03]  /*0070*/  LDCU.64 UR6, c[0x0][0x358] ;  /* 0x00006b00ff0677ac */ /* 0x000e260008000a00 */
[----:B------:R-:W1:Y:S01]  /*0080*/  LDC R5, c[0x0][0x360] ;  /* 0x0000d800ff057b82 */ /* 0x000e620000000800 */
[----:B------:R-:W3:Y:S01]  /*0090*/  LDCU UR12, c[0x0][0x390] ;  /* 0x00007200ff0c77ac */ /* 0x000ee20008000800 */
[----:B------:R-:W4:Y:S01]  /*00a0*/  LDCU.64 UR10, c[0x0][0x388] ;  /* 0x00007100ff0a77ac */ /* 0x000f220008000a00 */
[----:B------:R-:W0:Y:S01]  /*00b0*/  LDCU.64 UR8, c[0x4][0x8] ;  /* 0x01000100ff0877ac */ /* 0x000e220008000a00 */
[----:B-1----:R-:W-:-:S05]  /*00c0*/  IMAD R3, R5, UR4, R16 ;  /* 0x0000000405037c24 */ /* 0x002fca000f8e0210 */
[----:B--2---:R-:W-:-:S13]  /*00d0*/  ISETP.GE.AND P0, PT, R3, UR5, PT ;  /* 0x0000000503007c0c */ /* 0x004fda000bf06270 */
[----:B0--34-:R-:W-:Y:S05]  /*00e0*/  @P0 BRA `(.L_x_1) ;  /* 0x00000008001c0947 */ /* 0x019fea0003800000 */
[----:B------:R-:W0:Y:S01]  /*00f0*/  LDC.64 R20, c[0x0][0x380] ;  /* 0x0000e000ff147b82 */ /* 0x000e220000000a00 */
[----:B------:R-:W1:Y:S01]  /*0100*/  LDCU UR4, c[0x0][0x370] ;  /* 0x00006e00ff0477ac */ /* 0x000e620008000800 */
[----:B------:R-:W-:-:S06]  /*0110*/  CS2R R18, SRZ ;  /* 0x0000000000127805 */ /* 0x000fcc000001ff00 */
[----:B------:R-:W2:Y:S01]  /*0120*/  LDC.64 R22, c[0x0][0x388] ;  /* 0x0000e200ff167b82 */ /* 0x000ea20000000a00 */
[----:B-1----:R-:W-:-:S07]  /*0130*/  IMAD R2, R5, UR4, RZ ;  /* 0x0000000405027c24 */ /* 0x002fce000f8e02ff */
.L_x_6:
[----:B------:R-:W0:Y:S01]  /*0140*/  I2F.F64 R4, R3 ;  /* 0x0000000300047312 */ /* 0x000e220000201c00 */
[----:B------:R-:W-:Y:S01]  /*0150*/  IMAD.MOV.U32 R6, RZ, RZ, 0x652b82fe ;  /* 0x652b82feff067424 */ /* 0x000fe200078e00ff */
[----:B------:R-:W-:Y:S01]  /*0160*/  UMOV UR4, 0xfefa39ef ;  /* 0xfefa39ef00047882 */ /* 0x000fe20000000000 */
[----:B------:R-:W-:Y:S01]  /*0170*/  IMAD.MOV.U32 R7, RZ, RZ, 0x3ff71547 ;  /* 0x3ff71547ff077424 */ /* 0x000fe200078e00ff */
[----:B------:R-:W-:Y:S01]  /*0180*/  UMOV UR5, 0x3fe62e42 ;  /* 0x3fe62e4200057882 */ /* 0x000fe20000000000 */
[----:B------:R-:W-:Y:S01]  /*0190*/  BSSY.RECONVERGENT B1, `(.L_x_2) ;  /* 0x000003c000017945 */ /* 0x000fe20003800200 */
[----:B0-2---:R-:W-:-:S08]  /*01a0*/  DFMA R4, R4, R22, R20 ;  /* 0x000000160404722b */ /* 0x005fd00000000014 */
[C---:B------:R-:W-:Y:S02]  /*01b0*/  DFMA R6, R4.reuse, R6, 6.75539944105574400000e+15 ;  /* 0x433800000406742b */ /* 0x040fe40000000006 */
[----:B------:R-:W-:Y:S01]  /*01c0*/  DFMA R12, R4, R4, 1 ;  /* 0x3ff00000040c742b */ /* 0x000fe20000000004 */
[----:B------:R-:W-:-:S05]  /*01d0*/  FSETP.GEU.AND P1, PT, |R5|, 4.1917929649353027344, PT ;  /* 0x4086232b0500780b */ /* 0x000fca0003f2e200 */
[----:B------:R-:W-:Y:S01]  /*01e0*/  DADD R8, R6, -6.75539944105574400000e+15 ;  /* 0xc338000006087429 */ /* 0x000fe20000000000 */
[----:B------:R-:W0:Y:S07]  /*01f0*/  F2F.F32.F64 R0, R12 ;  /* 0x0000000c00007310 */ /* 0x000e2e0000301000 */
[----:B------:R-:W-:Y:S01]  /*0200*/  DFMA R10, R8, -UR4, R4 ;  /* 0x80000004080a7c2b */ /* 0x000fe20008000004 */
[----:B------:R-:W-:Y:S01]  /*0210*/  UMOV UR4, 0x3b39803f ;  /* 0x3b39803f00047882 */ /* 0x000fe20000000000 */
[----:B------:R-:W-:-:S06]  /*0220*/  UMOV UR5, 0x3c7abc9e ;  /* 0x3c7abc9e00057882 */ /* 0x000fcc0000000000 */
[----:B------:R-:W-:Y:S01]  /*0230*/  DFMA R8, R8, -UR4, R10 ;  /* 0x8000000408087c2b */ /* 0x000fe2000800000a */
[----:B------:R-:W-:Y:S01]  /*0240*/  UMOV UR4, 0x69ce2bdf ;  /* 0x69ce2bdf00047882 */ /* 0x000fe20000000000 */
[----:B------:R-:W-:Y:S01]  /*0250*/  IMAD.MOV.U32 R10, RZ, RZ, -0x35dec16 ;  /* 0xfca213eaff0a7424 */ /* 0x000fe200078e00ff */
[----:B------:R-:W-:Y:S01]  /*0260*/  UMOV UR5, 0x3e5ade15 ;  /* 0x3e5ade1500057882 */ /* 0x000fe20000000000 */
[----:B------:R-:W-:Y:S01]  /*0270*/  IMAD.MOV.U32 R11, RZ, RZ, 0x3e928af3 ;  /* 0x3e928af3ff0b7424 */ /* 0x000fe200078e00ff */
[----:B0-----:R-:W-:-:S05]  /*0280*/  FSETP.GEU.AND P0, PT, |R0|, 1.175494350822287508e-38, PT ;  /* 0x008000000000780b */ /* 0x001fca0003f0e200 */
[----:B------:R-:W-:Y:S01]  /*0290*/  DFMA R10, R8, UR4, R10 ;  /* 0x00000004080a7c2b */ /* 0x000fe2000800000a */
[----:B------:R-:W-:Y:S01]  /*02a0*/  UMOV UR4, 0x62401315 ;  /* 0x6240131500047882 */ /* 0x000fe20000000000 */
[----:B------:R-:W-:-:S06]  /*02b0*/  UMOV UR5, 0x3ec71dee ;  /* 0x3ec71dee00057882 */ /* 0x000fcc0000000000 */
[----:B------:R-:W-:Y:S01]  /*02c0*/  DFMA R10, R8, R10, UR4 ;  /* 0x00000004080a7e2b */ /* 0x000fe2000800000a */
[----:B------:R-:W-:Y:S01]  /*02d0*/  UMOV UR4, 0x7c89eb71 ;  /* 0x7c89eb7100047882 */ /* 0x000fe20000000000 */
[----:B------:R-:W-:Y:S01]  /*02e0*/  UMOV UR5, 0x3efa0199 ;  /* 0x3efa019900057882 */ /* 0x000fe20000000000 */
[----:B------:R-:W-:-:S05]  /*02f0*/  @!P0 FMUL R0, R0, 16777216 ;  /* 0x4b80000000008820 */ /* 0x000fca0000400000 */
[C---:B------:R-:W-:Y:S01]  /*0300*/  DFMA R10, R8.reuse, R10, UR4 ;  /* 0x00000004080a7e2b */ /* 0x040fe2000800000a */
[----:B------:R-:W-:Y:S01]  /*0310*/  UMOV UR4, 0x14761f65 ;  /* 0x14761f6500047882 */ /* 0x000fe20000000000 */
[----:B------:R-:W-:Y:S01]  /*0320*/  UMOV UR5, 0x3f2a01a0 ;  /* 0x3f2a01a000057882 */ /* 0x000fe20000000000 */
[----:B------:R-:W0:Y:S05]  /*0330*/  MUFU.LG2 R0, R0 ;  /* 0x0000000000007308 */ /* 0x000e2a0000000c00 */
[----:B------:R-:W-:Y:S01]  /*0340*/  DFMA R10, R8, R10, UR4 ;  /* 0x00000004080a7e2b */ /* 0x000fe2000800000a */
[----:B------:R-:W-:Y:S01]  /*0350*/  UMOV UR4, 0x1852b7af ;  /* 0x1852b7af00047882 */ /* 0x000fe20000000000 */
[----:B------:R-:W-:-:S06]  /*0360*/  UMOV UR5, 0x3f56c16c ;  /* 0x3f56c16c00057882 */ /* 0x000fcc0000000000 */
        /* <DEDUP_REMOVED lines=12> */
[----:B------:R-:W-:-:S08]  /*0430*/  DFMA R10, R8, R10, UR4 ;  /* 0x00000004080a7e2b */ /* 0x000fd0000800000a */
[----:B------:R-:W-:-:S08]  /*0440*/  DFMA R10, R8, R10, 1 ;  /* 0x3ff00000080a742b */ /* 0x000fd0000000000a */
[----:B------:R-:W-:-:S10]  /*0450*/  DFMA R10, R8, R10, 1 ;  /* 0x3ff00000080a742b */ /* 0x000fd4000000000a */
[----:B------:R-:W-:Y:S02]  /*0460*/  IMAD R9, R6, 0x100000, R11 ;  /* 0x0010000006097824 */ /* 0x000fe400078e020b */
[----:B------:R-:W-:Y:S01]  /*0470*/  IMAD.MOV.U32 R8, RZ, RZ, R10 ;  /* 0x000000ffff087224 */ /* 0x000fe200078e000a */
[----:B0-----:R-:W-:Y:S06]  /*0480*/  @!P1 BRA `(.L_x_3) ;  /* 0x0000000000309947 */ /* 0x001fec0003800000 */
[----:B------:R-:W-:Y:S01]  /*0490*/  FSETP.GEU.AND P2, PT, |R5|, 4.2275390625, PT ;  /* 0x408748000500780b */ /* 0x000fe20003f4e200 */
[C---:B------:R-:W-:Y:S02]  /*04a0*/  DADD R8, R4.reuse, +INF ;  /* 0x7ff0000004087429 */ /* 0x040fe40000000000 */
[----:B------:R-:W-:-:S08]  /*04b0*/  DSETP.GEU.AND P1, PT, R4, RZ, PT ;  /* 0x000000ff0400722a */ /* 0x000fd00003f2e000 */
[----:B------:R-:W-:Y:S02]  /*04c0*/  FSEL R8, R8, RZ, P1 ;  /* 0x000000ff08087208 */ /* 0x000fe40000800000 */
[----:B------:R-:W-:Y:S02]  /*04d0*/  @!P2 LEA.HI R7, R6, R6, RZ, 0x1 ;  /* 0x000000060607a211 */ /* 0x000fe400078f08ff */
[----:B------:R-:W-:Y:S02]  /*04e0*/  FSEL R9, R9, RZ, P1 ;  /* 0x000000ff09097208 */ /* 0x000fe40000800000 */
[----:B------:R-:W-:-:S05]  /*04f0*/  @!P2 SHF.R.S32.HI R7, RZ, 0x1, R7 ;  /* 0x00000001ff07a819 */ /* 0x000fca0000011407 */
[----:B------:R-:W-:Y:S02]  /*0500*/  @!P2 IMAD.IADD R4, R6, 0x1, -R7 ;  /* 0x000000010604a824 */ /* 0x000fe400078e0a07 */
[----:B------:R-:W-:-:S03]  /*0510*/  @!P2 IMAD R11, R7, 0x100000, R11 ;  /* 0x00100000070ba824 */ /* 0x000fc600078e020b */
[----:B------:R-:W-:Y:S01]  /*0520*/  @!P2 LEA R5, R4, 0x3ff00000, 0x14 ;  /* 0x3ff000000405a811 */ /* 0x000fe200078ea0ff */
[----:B------:R-:W-:-:S06]  /*0530*/  @!P2 IMAD.MOV.U32 R4, RZ, RZ, RZ ;  /* 0x000000ffff04a224 */ /* 0x000fcc00078e00ff */
[----:B------:R-:W-:-:S11]  /*0540*/  @!P2 DMUL R8, R10, R4 ;  /* 0x000000040a08a228 */ /* 0x000fd60000000000 */
.L_x_3:
[----:B------:R-:W-:Y:S05]  /*0550*/  BSYNC.RECONVERGENT B1 ;  /* 0x0000000000017941 */ /* 0x000fea0003800200 */
.L_x_2:
[----:B------:R-:W-:Y:S01]  /*0560*/  DSETP.NEU.AND P1, PT, |R8|, +INF , PT ;  /* 0x7ff000000800742a */ /* 0x000fe20003f2d200 */
[----:B------:R-:W-:Y:S01]  /*0570*/  BSSY.RECONVERGENT B1, `(.L_x_4) ;  /* 0x000001c000017945 */ /* 0x000fe20003800200 */
[----:B------:R-:W-:-:S12]  /*0580*/  @!P0 FADD R0, R0, -24 ;  /* 0xc1c0000000008421 */ /* 0x000fd80000000000 */
[----:B------:R-:W-:Y:S01]  /*0590*/  @!P1 DMUL R28, RZ, R8 ;  /* 0x00000008ff1c9228 */ /* 0x000fe20000000000 */
[----:B------:R-:W-:Y:S01]  /*05a0*/  @!P1 IMAD.MOV.U32 R17, RZ, RZ, RZ ;  /* 0x000000ffff119224 */ /* 0x000fe200078e00ff */
[----:B------:R-:W-:Y:S09]  /*05b0*/  @!P1 BRA `(.L_x_5) ;  /* 0x00000000005c9947 */ /* 0x000ff20003800000 */
[----:B------:R-:W-:Y:S01]  /*05c0*/  UMOV UR4, 0x6dc9c883 ;  /* 0x6dc9c88300047882 */ /* 0x000fe20000000000 */
[----:B------:R-:W-:Y:S01]  /*05d0*/  UMOV UR5, 0x3fe45f30 ;  /* 0x3fe45f3000057882 */ /* 0x000fe20000000000 */
[C---:B------:R-:W-:Y:S02]  /*05e0*/  DSETP.GE.AND P0, PT, |R8|.reuse, 2.14748364800000000000e+09, PT ;  /* 0x41e000000800742a */ /* 0x040fe40003f06200 */
[----:B------:R-:W-:Y:S01]  /*05f0*/  DMUL R4, R8, UR4 ;  /* 0x0000000408047c28 */ /* 0x000fe20008000000 */
[----:B------:R-:W-:Y:S01]  /*0600*/  UMOV UR4, 0x54442d18 ;  /* 0x54442d1800047882 */ /* 0x000fe20000000000 */
[----:B------:R-:W-:-:S04]  /*0610*/  UMOV UR5, 0x3ff921fb ;  /* 0x3ff921fb00057882 */ /* 0x000fc80000000000 */
[----:B------:R-:W0:Y:S08]  /*0620*/  F2I.F64 R17, R4 ;  /* 0x0000000400117311 */ /* 0x000e300000301100 */
[----:B0-----:R-:W0:Y:S02]  /*0630*/  I2F.F64 R28, R17 ;  /* 0x00000011001c7312 */ /* 0x001e240000201c00 */
[----:B0-----:R-:W-:Y:S01]  /*0640*/  DFMA R6, R28, -UR4, R8 ;  /* 0x800000041c067c2b */ /* 0x001fe20008000008 */
[----:B------:R-:W-:Y:S01]  /*0650*/  UMOV UR4, 0x33145c00 ;  /* 0x33145c0000047882 */ /* 0x000fe20000000000 */
[----:B------:R-:W-:-:S06]  /*0660*/  UMOV UR5, 0x3c91a626 ;  /* 0x3c91a62600057882 */ /* 0x000fcc0000000000 */
[----:B------:R-:W-:Y:S01]  /*0670*/  DFMA R6, R28, -UR4, R6 ;  /* 0x800000041c067c2b */ /* 0x000fe20008000006 */
[----:B------:R-:W-:Y:S01]  /*0680*/  UMOV UR4, 0x252049c0 ;  /* 0x252049c000047882 */ /* 0x000fe20000000000 */
[----:B------:R-:W-:-:S06]  /*0690*/  UMOV UR5, 0x397b839a ;  /* 0x397b839a00057882 */ /* 0x000fcc0000000000 */
[----:B------:R-:W-:Y:S01]  /*06a0*/  DFMA R28, R28, -UR4, R6 ;  /* 0x800000041c1c7c2b */ /* 0x000fe20008000006 */
[----:B------:R-:W-:Y:S10]  /*06b0*/  @!P0 BRA `(.L_x_5) ;  /* 0x00000000001c8947 */ /* 0x000ff40003800000 */
[----:B------:R-:W-:Y:S01]  /*06c0*/  IMAD.MOV.U32 R12, RZ, RZ, R8 ;  /* 0x000000ffff0c7224 */ /* 0x000fe200078e0008 */
[----:B------:R-:W-:Y:S01]  /*06d0*/  MOV R4, 0x700 ;  /* 0x0000070000047802 */ /* 0x000fe20000000f00 */
[----:B------:R-:W-:-:S07]  /*06e0*/  IMAD.MOV.U32 R5, RZ, RZ, R9 ;  /* 0x000000ffff057224 */ /* 0x000fce00078e0009 */
[----:B------:R-:W-:Y:S05]  /*06f0*/  CALL.REL.NOINC `($_Z22sharedMemoryRiemannSumIdXadL_Z17logarithm_sin_expIdET_S1_EEEvS1_S1_iPS1_$__internal_trig_reduction_slowpathd) ;  /* 0x0000000400887944 */ /* 0x000fea0003c00000 */
[----:B------:R-:W-:Y:S02]  /*0700*/  IMAD.MOV.U32 R17, RZ, RZ, R7 ;  /* 0x000000ffff117224 */ /* 0x000fe400078e0007 */
[----:B------:R-:W-:Y:S02]  /*0710*/  IMAD.MOV.U32 R28, RZ, RZ, R12 ;  /* 0x000000ffff1c7224 */ /* 0x000fe400078e000c */
[----:B------:R-:W-:-:S07]  /*0720*/  IMAD.MOV.U32 R29, RZ, RZ, R13 ;  /* 0x000000ffff1d7224 */ /* 0x000fce00078e000d */
.L_x_5:
[----:B------:R-:W-:Y:S05]  /*0730*/  BSYNC.RECONVERGENT B1 ;  /* 0x0000000000017941 */ /* 0x000fea0003800200 */
.L_x_4:
[----:B------:R-:W-:-:S05]  /*0740*/  IMAD.SHL.U32 R4, R17, 0x40, RZ ;  /* 0x0000004011047824 */ /* 0x000fca00078e00ff */
[----:B------:R-:W-:-:S04]  /*0750*/  LOP3.LUT R4, R4, 0x40, RZ, 0xc0, !PT ;  /* 0x0000004004047812 */ /* 0x000fc800078ec0ff */
[----:B------:R-:W-:-:S05]  /*0760*/  IADD3 R12, P0, PT, R4, UR8, RZ ;  /* 0x00000008040c7c10 */ /* 0x000fca000ff1e0ff */
[----:B------:R-:W-:-:S05]  /*0770*/  IMAD.X R13, RZ, RZ, UR9, P0 ;  /* 0x00000009ff0d7e24 */ /* 0x000fca00080e06ff */
[----:B------:R-:W2:Y:S04]  /*0780*/  LDG.E.128.CONSTANT R4, desc[UR6][R12.64] ;  /* 0x000000060c047981 */ /* 0x000ea8000c1e9d00 */
[----:B------:R-:W3:Y:S04]  /*0790*/  LDG.E.128.CONSTANT R8, desc[UR6][R12.64+0x10] ;  /* 0x000010060c087981 */ /* 0x000ee8000c1e9d00 */
[----:B------:R-:W4:Y:S01]  /*07a0*/  LDG.E.128.CONSTANT R12, desc[UR6][R12.64+0x20] ;  /* 0x000020060c0c7981 */ /* 0x000f22000c1e9d00 */
[----:B------:R-:W-:Y:S01]  /*07b0*/  LOP3.LUT R24, R17, 0x1, RZ, 0xc0, !PT ;  /* 0x0000000111187812 */ /* 0x000fe200078ec0ff */
[----:B------:R-:W-:Y:S01]  /*07c0*/  IMAD.MOV.U32 R25, RZ, RZ, 0x3da8ff83 ;  /* 0x3da8ff83ff197424 */ /* 0x000fe200078e00ff */
[----:B------:R-:W-:Y:S01]  /*07d0*/  DMUL R26, R28, R28 ;  /* 0x0000001c1c1a7228 */ /* 0x000fe20000000000 */
[----:B------:R-:W-:Y:S01]  /*07e0*/  IMAD.IADD R3, R2, 0x1, R3 ;  /* 0x0000000102037824 */ /* 0x000fe200078e0203 */
[----:B------:R-:W-:Y:S01]  /*07f0*/  ISETP.NE.U32.AND P0, PT, R24, 0x1, PT ;  /* 0x000000011800780c */ /* 0x000fe20003f05070 */
[----:B------:R-:W-:-:S03]  /*0800*/  IMAD.MOV.U32 R24, RZ, RZ, 0x20fd8164 ;  /* 0x20fd8164ff187424 */ /* 0x000fc600078e00ff */
[----:B------:R-:W-:Y:S02]  /*0810*/  FSEL R25, -R25, 0.11223486810922622681, !P0 ;  /* 0x3de5db6519197808 */ /* 0x000fe40004000100 */
[----:B------:R-:W-:-:S06]  /*0820*/  FSEL R24, R24, -8.06006814911005101289e+34, !P0 ;  /* 0xf9785eba18187808 */ /* 0x000fcc0004000000 */
[----:B--2---:R-:W-:-:S08]  /*0830*/  DFMA R4, R26, R24, R4 ;  /* 0x000000181a04722b */ /* 0x004fd00000000004 */
[C---:B------:R-:W-:Y:S01]  /*0840*/  DFMA R4, R26.reuse, R4, R6 ;  /* 0x000000041a04722b */ /* 0x040fe20000000006 */
[----:B------:R-:W0:Y:S07]  /*0850*/  F2F.F64.F32 R6, R0 ;  /* 0x0000000000067310 */ /* 0x000e2e0000201800 */
[----:B---3--:R-:W-:-:S08]  /*0860*/  DFMA R4, R26, R4, R8 ;  /* 0x000000041a04722b */ /* 0x008fd00000000008 */
[----:B------:R-:W-:-:S08]  /*0870*/  DFMA R4, R26, R4, R10 ;  /* 0x000000041a04722b */ /* 0x000fd0000000000a */
[----:B----4-:R-:W-:-:S08]  /*0880*/  DFMA R4, R26, R4, R12 ;  /* 0x000000041a04722b */ /* 0x010fd0000000000c */
[----:B------:R-:W-:-:S08]  /*0890*/  DFMA R4, R26, R4, R14 ;  /* 0x000000041a04722b */ /* 0x000fd0000000000e */
[----:B------:R-:W-:Y:S02]  /*08a0*/  DFMA R28, R4, R28, R28 ;  /* 0x0000001c041c722b */ /* 0x000fe4000000001c */
[----:B------:R-:W-:-:S10]  /*08b0*/  DFMA R4, R26, R4, 1 ;  /* 0x3ff000001a04742b */ /* 0x000fd40000000004 */
[----:B------:R-:W-:Y:S02]  /*08c0*/  FSEL R8, R4, R28, !P0 ;  /* 0x0000001c04087208 */ /* 0x000fe40004000000 */
[----:B------:R-:W-:Y:S02]  /*08d0*/  FSEL R9, R5, R29, !P0 ;  /* 0x0000001d05097208 */ /* 0x000fe40004000000 */
[----:B------:R-:W-:-:S04]  /*08e0*/  LOP3.LUT P0, RZ, R17, 0x2, RZ, 0xc0, !PT ;  /* 0x0000000211ff7812 */ /* 0x000fc8000780c0ff */
[----:B------:R-:W-:-:S10]  /*08f0*/  DADD R4, RZ, -R8 ;  /* 0x00000000ff047229 */ /* 0x000fd40000000808 */
[----:B------:R-:W-:Y:S02]  /*0900*/  FSEL R4, R8, R4, !P0 ;  /* 0x0000000408047208 */ /* 0x000fe40004000000 */
[----:B------:R-:W-:Y:S02]  /*0910*/  FSEL R5, R9, R5, !P0 ;  /* 0x0000000509057208 */ /* 0x000fe40004000000 */
[----:B------:R-:W-:-:S04]  /*0920*/  ISETP.GE.AND P0, PT, R3, UR12, PT ;  /* 0x0000000c03007c0c */ /* 0x000fc8000bf06270 */
[----:B0-----:R-:W-:-:S08]  /*0930*/  DMUL R6, R6, R4 ;  /* 0x0000000406067228 */ /* 0x001fd00000000000 */
[----:B------:R-:W-:Y:S01]  /*0940*/  DFMA R18, R6, UR10, R18 ;  /* 0x0000000a06127c2b */ /* 0x000fe20008000012 */
[----:B------:R-:W-:Y:S10]  /*0950*/  @!P0 BRA `(.L_x_6) ;  /* 0xfffffff400f88947 */ /* 0x000ff4000383ffff */
.L_x_1:
[----:B------:R-:W-:Y:S05]  /*0960*/  BSYNC.RECONVERGENT B0 ;  /* 0x0000000000007941 */ /* 0x000fea0003800200 */
.L_x_0:
[----:B------:R-:W0:Y:S01]  /*0970*/  S2UR UR5, SR_CgaCtaId ;  /* 0x00000000000579c3 */ /* 0x000e220000008800 */
[----:B------:R-:W-:Y:S01]  /*0980*/  UMOV UR4, 0x400 ;  /* 0x0000040000047882 */ /* 0x000fe20000000000 */
[C---:B------:R-:W-:Y:S02]  /*0990*/  ISETP.GT.U32.AND P0, PT, R16.reuse, 0x7f, PT ;  /* 0x0000007f1000780c */ /* 0x040fe40003f04070 */
[----:B------:R-:W-:Y:S01]  /*09a0*/  ISETP.GT.U32.AND P1, PT, R16, 0x3f, PT ;  /* 0x0000003f1000780c */ /* 0x000fe20003f24070 */
[----:B0-----:R-:W-:-:S06]  /*09b0*/  ULEA UR4, UR5, UR4, 0x18 ;  /* 0x0000000405047291 */ /* 0x001fcc000f8ec0ff */
[----:B------:R-:W-:-:S05]  /*09c0*/  LEA R3, R16, UR4, 0x3 ;  /* 0x0000000410037c11 */ /* 0x000fca000f8e18ff */
[----:B------:R-:W-:Y:S01]  /*09d0*/  STS.64 [R3], R18 ;  /* 0x0000001203007388 */ /* 0x000fe20000000a00 */
[----:B------:R-:W-:Y:S06]  /*09e0*/  BAR.SYNC.DEFER_BLOCKING 0x0 ;  /* 0x0000000000007b1d */ /* 0x000fec0000010000 */
[----:B------:R-:W-:Y:S04]  /*09f0*/  @!P0 LDS.64 R4, [R3+0x400] ;  /* 0x0004000003048984 */ /* 0x000fe80000000a00 */
[----:B------:R-:W0:Y:S02]  /*0a00*/  @!P0 LDS.64 R6, [R3] ;  /* 0x0000000003068984 */ /* 0x000e240000000a00 */
[----:B0-----:R-:W-:-:S07]  /*0a10*/  @!P0 DADD R4, R4, R6 ;  /* 0x0000000004048229 */ /* 0x001fce0000000006 */
[----:B------:R-:W-:Y:S01]  /*0a20*/  @!P0 STS.64 [R3], R4 ;  /* 0x0000000403008388 */ /* 0x000fe20000000a00 */
[----:B------:R-:W-:Y:S01]  /*0a30*/  BAR.SYNC.DEFER_BLOCKING 0x0 ;  /* 0x0000000000007b1d */ /* 0x000fe20000010000 */
[----:B------:R-:W-:-:S05]  /*0a40*/  ISETP.GT.U32.AND P0, PT, R16, 0x1f, PT ;  /* 0x0000001f1000780c */ /* 0x000fca0003f04070 */
        /* <DEDUP_REMOVED lines=29> */
[----:B------:R-:W-:-:S05]  /*0c20*/  ISETP.NE.AND P1, PT, R16, RZ, PT ;  /* 0x000000ff1000720c */ /* 0x000fca0003f25270 */
[----:B------:R-:W-:Y:S04]  /*0c30*/  @!P0 LDS.64 R4, [R3+0x10] ;  /* 0x0000100003048984 */ /* 0x000fe80000000a00 */
[----:B------:R-:W0:Y:S02]  /*0c40*/  @!P0 LDS.64 R10, [R3] ;  /* 0x00000000030a8984 */ /* 0x000e240000000a00 */
[----:B0-----:R-:W-:-:S07]  /*0c50*/  @!P0 DADD R4, R4, R10 ;  /* 0x0000000004048229 */ /* 0x001fce000000000a */
[----:B------:R-:W-:Y:S01]  /*0c60*/  @!P0 STS.64 [R3], R4 ;  /* 0x0000000403008388 */ /* 0x000fe20000000a00 */
[----:B------:R-:W-:Y:S06]  /*0c70*/  BAR.SYNC.DEFER_BLOCKING 0x0 ;  /* 0x0000000000007b1d */ /* 0x000fec0000010000 */
[----:B------:R-:W-:Y:S04]  /*0c80*/  @!P1 LDS.64 R6, [UR4+0x8] ;  /* 0x00000804ff069984 */ /* 0x000fe80008000a00 */
[----:B------:R-:W0:Y:S02]  /*0c90*/  @!P1 LDS.64 R10, [R3] ;  /* 0x00000000030a9984 */ /* 0x000e240000000a00 */
[----:B0-----:R-:W-:-:S07]  /*0ca0*/  @!P1 DADD R6, R6, R10 ;  /* 0x0000000006069229 */ /* 0x001fce000000000a */
[----:B------:R0:W-:Y:S01]  /*0cb0*/  @!P1 STS.64 [R3], R6 ;  /* 0x0000000603009388 */ /* 0x0001e20000000a00 */
[----:B------:R-:W-:Y:S06]  /*0cc0*/  BAR.SYNC.DEFER_BLOCKING 0x0 ;  /* 0x0000000000007b1d */ /* 0x000fec0000010000 */
[----:B------:R-:W-:Y:S05]  /*0cd0*/  @P1 EXIT ;  /* 0x000000000000194d */ /* 0x000fea0003800000 */
[----:B0-----:R-:W0:Y:S01]  /*0ce0*/  LDS.64 R2, [UR4] ;  /* 0x00000004ff027984 */ /* 0x001e220008000a00 */
[----:B------:R-:W0:Y:S03]  /*0cf0*/  LDC.64 R4, c[0x0][0x398] ;  /* 0x0000e600ff047b82 */ /* 0x000e260000000a00 */
[----:B0-----:R-:W-:Y:S01]  /*0d00*/  REDG.E.ADD.F64.RN.STRONG.GPU desc[UR6][R4.64], R2 ;  /* 0x00000002040079a6 */ /* 0x001fe2000c12ff06 */
[----:B------:R-:W-:Y:S05]  /*0d10*/  EXIT ;  /* 0x000000000000794d */ /* 0x000fea0003800000 */
        .type           $_Z22sharedMemoryRiemannSumIdXadL_Z17logarithm_sin_expIdET_S1_EEEvS1_S1_iPS1_$__internal_trig_reduction_slowpathd,@function
        .size           $_Z22sharedMemoryRiemannSumIdXadL_Z17logarithm_sin_expIdET_S1_EEEvS1_S1_iPS1_$__internal_trig_reduction_slowpathd,(.L_x_204 - $_Z22sharedMemoryRiemannSumIdXadL_Z17logarithm_sin_expIdET_S1_EEEvS1_S1_iPS1_$__internal_trig_reduction_slowpathd)
$_Z22sharedMemoryRiemannSumIdXadL_Z17logarithm_sin_expIdET_S1_EEEvS1_S1_iPS1_$__internal_trig_reduction_slowpathd:
[--C-:B------:R-:W-:Y:S01]  /*0d20*/  SHF.R.U32.HI R6, RZ, 0x14, R5.reuse ;  /* 0x00000014ff067819 */ /* 0x100fe20000011605 */
[----:B------:R-:W-:Y:S02]  /*0d30*/  IMAD.MOV.U32 R13, RZ, RZ, R5 ;  /* 0x000000ffff0d7224 */ /* 0x000fe400078e0005 */
[----:B------:R-:W-:Y:S01]  /*0d40*/  IMAD.MOV.U32 R7, RZ, RZ, RZ ;  /* 0x000000ffff077224 */ /* 0x000fe200078e00ff */
[----:B------:R-:W-:-:S04]  /*0d50*/  LOP3.LUT R8, R6, 0x7ff, RZ, 0xc0, !PT ;  /* 0x000007ff06087812 */ /* 0x000fc800078ec0ff */
[----:B------:R-:W-:-:S13]  /*0d60*/  ISETP.NE.AND P0, PT, R8, 0x7ff, PT ;  /* 0x000007ff0800780c */ /* 0x000fda0003f05270 */
[----:B------:R-:W-:Y:S05]  /*0d70*/  @!P0 BRA `(.L_x_7) ;  /* 0x0000000800448947 */ /* 0x000fea0003800000 */
[----:B------:R-:W-:Y:S01]  /*0d80*/  VIADD R8, R8, 0xfffffc00 ;  /* 0xfffffc0008087836 */ /* 0x000fe20000000000 */
[----:B------:R-:W-:Y:S01]  /*0d90*/  BSSY.RECONVERGENT B2, `(.L_x_8) ;  /* 0x000002e000027945 */ /* 0x000fe20003800200 */
[----:B------:R-:W-:-:S03]  /*0da0*/  CS2R R10, SRZ ;  /* 0x00000000000a7805 */ /* 0x000fc6000001ff00 */
[----:B------:R-:W-:Y:S02]  /*0db0*/  SHF.R.U32.HI R7, RZ, 0x6, R8 ;  /* 0x00000006ff077819 */ /* 0x000fe40000011608 */
[----:B------:R-:W-:Y:S02]  /*0dc0*/  ISETP.GE.U32.AND P0, PT, R8, 0x80, PT ;  /* 0x000000800800780c */ /* 0x000fe40003f06070 */
[C---:B------:R-:W-:Y:S02]  /*0dd0*/  IADD3 R14, PT, PT, -R7.reuse, 0x13, RZ ;  /* 0x00000013070e7810 */ /* 0x040fe40007ffe1ff */
[----:B------:R-:W-:Y:S02]  /*0de0*/  IADD3 R25, PT, PT, -R7, 0xf, RZ ;  /* 0x0000000f07197810 */ /* 0x000fe40007ffe1ff */
[----:B------:R-:W-:-:S04]  /*0df0*/  SEL R14, R14, 0x12, P0 ;  /* 0x000000120e0e7807 */ /* 0x000fc80000000000 */
[----:B------:R-:W-:-:S13]  /*0e00*/  ISETP.GE.AND P0, PT, R25, R14, PT ;  /* 0x0000000e1900720c */ /* 0x000fda0003f06270 */
[----:B------:R-:W-:Y:S05]  /*0e10*/  @P0 BRA `(.L_x_9) ;  /* 0x0000000000940947 */ /* 0x000fea0003800000 */
[----:B------:R-:W0:Y:S01]  /*0e20*/  LDC.64 R8, c[0x0][0x358] ;  /* 0x0000d600ff087b82 */ /* 0x000e220000000a00 */
[C---:B------:R-:W-:Y:S01]  /*0e30*/  SHF.L.U64.HI R15, R12.reuse, 0xb, R13 ;  /* 0x0000000b0c0f7819 */ /* 0x040fe2000001020d */
[----:B------:R-:W-:Y:S01]  /*0e40*/  BSSY.RECONVERGENT B3, `(.L_x_10) ;  /* 0x0000021000037945 */ /* 0x000fe20003800200 */
[----:B------:R-:W-:Y:S01]  /*0e50*/  IMAD.SHL.U32 R17, R12, 0x800, RZ ;  /* 0x000008000c117824 */ /* 0x000fe200078e00ff */
[----:B------:R-:W-:Y:S01]  /*0e60*/  IADD3 R26, PT, PT, RZ, -R7, -R14 ;  /* 0x80000007ff1a7210 */ /* 0x000fe20007ffe80e */
[----:B------:R-:W-:Y:S01]  /*0e70*/  IMAD.MOV.U32 R24, RZ, RZ, RZ ;  /* 0x000000ffff187224 */ /* 0x000fe200078e00ff */
[----:B------:R-:W-:Y:S02]  /*0e80*/  CS2R R10, SRZ ;  /* 0x00000000000a7805 */ /* 0x000fe4000001ff00 */
[----:B------:R-:W-:-:S07]  /*0e90*/  LOP3.LUT R15, R15, 0x80000000, RZ, 0xfc, !PT ;  /* 0x800000000f0f7812 */ /* 0x000fce00078efcff */
.L_x_11:
[----:B------:R-:W1:Y:S01]  /*0ea0*/  LDC.64 R12, c[0x4][RZ] ;  /* 0x01000000ff0c7b82 */ /* 0x000e620000000a00 */
[----:B0-----:R-:W-:Y:S02]  /*0eb0*/  R2UR UR4, R8 ;  /* 0x00000000080472ca */ /* 0x001fe400000e0000 */
[----:B------:R-:W-:Y:S01]  /*0ec0*/  R2UR UR5, R9 ;  /* 0x00000000090572ca */ /* 0x000fe200000e0000 */
[----:B-1----:R-:W-:-:S12]  /*0ed0*/  IMAD.WIDE R12, R25, 0x8, R12 ;  /* 0x00000008190c7825 */ /* 0x002fd800078e020c */
[----:B------:R-:W2:Y:S01]  /*0ee0*/  LDG.E.64.CONSTANT R12, desc[UR4][R12.64] ;  /* 0x000000040c0c7981 */ /* 0x000ea2000c1e9b00 */
[----:B------:R-:W-:Y:S02]  /*0ef0*/  VIADD R26, R26, 0x1 ;  /* 0x000000011a1a7836 */ /* 0x000fe40000000000 */
[----:B------:R-:W-:Y:S02]  /*0f00*/  VIADD R25, R25, 0x1 ;  /* 0x0000000119197836 */ /* 0x000fe40000000000 */
[----:B--2---:R-:W-:-:S04]  /*0f10*/  IMAD.WIDE.U32 R10, P2, R12, R17, R10 ;  /* 0x000000110c0a7225 */ /* 0x004fc8000784000a */
[----:B------:R-:W-:Y:S02]  /*0f20*/  IMAD R27, R12, R15, RZ ;  /* 0x0000000f0c1b7224 */ /* 0x000fe400078e02ff */
[CC--:B------:R-:W-:Y:S02]  /*0f30*/  IMAD R28, R13.reuse, R17.reuse, RZ ;  /* 0x000000110d1c7224 */ /* 0x0c0fe400078e02ff */
[----:B------:R-:W-:Y:S01]  /*0f40*/  IMAD.HI.U32 R29, R13, R17, RZ ;  /* 0x000000110d1d7227 */ /* 0x000fe200078e00ff */
[----:B------:R-:W-:-:S03]  /*0f50*/  IADD3 R11, P0, PT, R27, R11, RZ ;  /* 0x0000000b1b0b7210 */ /* 0x000fc60007f1e0ff */
[----:B------:R-:W-:Y:S01]  /*0f60*/  IMAD R27, R24, 0x8, R1 ;  /* 0x00000008181b7824 */ /* 0x000fe200078e0201 */
[----:B------:R-:W-:Y:S01]  /*0f70*/  IADD3 R11, P1, PT, R28, R11, RZ ;  /* 0x0000000b1c0b7210 */ /* 0x000fe20007f3e0ff */
[----:B------:R-:W-:-:S04]  /*0f80*/  IMAD.HI.U32 R28, R12, R15, RZ ;  /* 0x0000000f0c1c7227 */ /* 0x000fc800078e00ff */
[----:B------:R-:W-:Y:S01]  /*0f90*/  IMAD.X R12, RZ, RZ, R28, P2 ;  /* 0x000000ffff0c7224 */ /* 0x000fe200010e061c */
[----:B------:R0:W-:Y:S01]  /*0fa0*/  STL.64 [R27], R10 ;  /* 0x0000000a1b007387 */ /* 0x0001e20000100a00 */
[----:B------:R-:W-:-:S03]  /*0fb0*/  IMAD.HI.U32 R28, R13, R15, RZ ;  /* 0x0000000f0d1c7227 */ /* 0x000fc600078e00ff */
[----:B------:R-:W-:Y:S01]  /*0fc0*/  IADD3.X R12, P0, PT, R29, R12, RZ, P0, !PT ;  /* 0x0000000c1d0c7210 */ /* 0x000fe2000071e4ff */
[----:B------:R-:W-:Y:S02]  /*0fd0*/  IMAD R29, R13, R15, RZ ;  /* 0x0000000f0d1d7224 */ /* 0x000fe400078e02ff */
[----:B------:R-:W-:-:S03]  /*0fe0*/  VIADD R24, R24, 0x1 ;  /* 0x0000000118187836 */ /* 0x000fc60000000000 */
[----:B------:R-:W-:Y:S01]  /*0ff0*/  IADD3.X R13, P1, PT, R29, R12, RZ, P1, !PT ;  /* 0x0000000c1d0d7210 */ /* 0x000fe20000f3e4ff */
[----:B------:R-:W-:Y:S01]  /*1000*/  IMAD.X R12, RZ, RZ, R28, P0 ;  /* 0x000000ffff0c7224 */ /* 0x000fe200000e061c */
[----:B------:R-:W-:-:S03]  /*1010*/  ISETP.NE.AND P0, PT, R26, -0xf, PT ;  /* 0xfffffff11a00780c */ /* 0x000fc60003f05270 */
[----:B0-----:R-:W-:Y:S02]  /*1020*/  IMAD.X R11, RZ, RZ, R12, P1 ;  /* 0x000000ffff0b7224 */ /* 0x001fe400008e060c */
[----:B------:R-:W-:-:S08]  /*1030*/  IMAD.MOV.U32 R10, RZ, RZ, R13 ;  /* 0x000000ffff0a7224 */ /* 0x000fd000078e000d */
[----:B------:R-:W-:Y:S05]  /*1040*/  @P0 BRA `(.L_x_11) ;  /* 0xfffffffc00940947 */ /* 0x000fea000383ffff */
[----:B------:R-:W-:Y:S05]  /*1050*/  BSYNC.RECONVERGENT B3 ;  /* 0x0000000000037941 */ /* 0x000fea0003800200 */
.L_x_10:
[----:B------:R-:W-:-:S07]  /*1060*/  IMAD.MOV.U32 R25, RZ, RZ, R14 ;  /* 0x000000ffff197224 */ /* 0x000fce00078e000e */
.L_x_9:
[----:B------:R-:W-:Y:S05]  /*1070*/  BSYNC.RECONVERGENT B2 ;  /* 0x0000000000027941 */ /* 0x000fea0003800200 */
.L_x_8:
[----:B------:R-:W-:Y:S01]  /*1080*/  LOP3.LUT P0, R29, R6, 0x3f, RZ, 0xc0, !PT ;  /* 0x0000003f061d7812 */ /* 0x000fe2000780c0ff */
[----:B------:R-:W-:-:S04]  /*1090*/  IMAD.IADD R6, R7, 0x1, R25 ;  /* 0x0000000107067824 */ /* 0x000fc800078e0219 */
[----:B------:R-:W-:-:S05]  /*10a0*/  IMAD.U32 R24, R6, 0x8, R1 ;  /* 0x0000000806187824 */ /* 0x000fca00078e0001 */
[----:B------:R0:W-:Y:S04]  /*10b0*/  STL.64 [R24+-0x78], R10 ;  /* 0xffff880a18007387 */ /* 0x0001e80000100a00 */
[----:B------:R-:W2:Y:S04]  /*10c0*/  @P0 LDL.64 R14, [R1+0x8] ;  /* 0x00000800010e0983 */ /* 0x000ea80000100a00 */
[----:B------:R-:W3:Y:S04]  /*10d0*/  LDL.64 R8, [R1+0x10] ;  /* 0x0000100001087983 */ /* 0x000ee80000100a00 */
[----:B------:R-:W4:Y:S01]  /*10e0*/  LDL.64 R6, [R1+0x18] ;  /* 0x0000180001067983 */ /* 0x000f220000100a00 */
[----:B------:R-:W-:Y:S01]  /*10f0*/  @P0 LOP3.LUT R12, R29, 0x3f, RZ, 0x3c, !PT ;  /* 0x0000003f1d0c0812 */ /* 0x000fe200078e3cff */
[----:B------:R-:W-:Y:S01]  /*1100*/  BSSY.RECONVERGENT B2, `(.L_x_12) ;  /* 0x0000034000027945 */ /* 0x000fe20003800200 */
[----:B--2---:R-:W-:-:S02]  /*1110*/  @P0 SHF.R.U64 R13, R14, 0x1, R15 ;  /* 0x000000010e0d0819 */ /* 0x004fc4000000120f */
[----:B------:R-:W-:Y:S02]  /*1120*/  @P0 SHF.R.U32.HI R15, RZ, 0x1, R15 ;  /* 0x00000001ff0f0819 */ /* 0x000fe4000001160f */
[CC--:B---3--:R-:W-:Y:S02]  /*1130*/  @P0 SHF.L.U32 R17, R8.reuse, R29.reuse, RZ ;  /* 0x0000001d08110219 */ /* 0x0c8fe400000006ff */
[----:B0-----:R-:W-:Y:S02]  /*1140*/  @P0 SHF.R.U64 R10, R13, R12, R15 ;  /* 0x0000000c0d0a0219 */ /* 0x001fe4000000120f */
[--C-:B------:R-:W-:Y:S02]  /*1150*/  @P0 SHF.R.U32.HI R27, RZ, 0x1, R9.reuse ;  /* 0x00000001ff1b0819 */ /* 0x100fe40000011609 */
[C-C-:B------:R-:W-:Y:S02]  /*1160*/  @P0 SHF.R.U64 R25, R8.reuse, 0x1, R9.reuse ;  /* 0x0000000108190819 */ /* 0x140fe40000001209 */
[----:B------:R-:W-:-:S02]  /*1170*/  @P0 SHF.L.U64.HI R14, R8, R29, R9 ;  /* 0x0000001d080e0219 */ /* 0x000fc40000010209 */
[----:B------:R-:W-:Y:S02]  /*1180*/  @P0 SHF.R.U32.HI R11, RZ, R12, R15 ;  /* 0x0000000cff0b0219 */ /* 0x000fe4000001160f */
[----:B------:R-:W-:Y:S02]  /*1190*/  @P0 LOP3.LUT R8, R17, R10, RZ, 0xfc, !PT ;  /* 0x0000000a11080212 */ /* 0x000fe400078efcff */
[----:B----4-:R-:W-:Y:S02]  /*11a0*/  @P0 SHF.L.U32 R13, R6, R29, RZ ;  /* 0x0000001d060d0219 */ /* 0x010fe400000006ff */
[----:B------:R-:W-:Y:S01]  /*11b0*/  @P0 SHF.R.U64 R24, R25, R12, R27 ;  /* 0x0000000c19180219 */ /* 0x000fe2000000121b */
[----:B------:R-:W-:Y:S01]  /*11c0*/  IMAD.SHL.U32 R10, R8, 0x4, RZ ;  /* 0x00000004080a7824 */ /* 0x000fe200078e00ff */
[----:B------:R-:W-:Y:S02]  /*11d0*/  @P0 LOP3.LUT R9, R14, R11, RZ, 0xfc, !PT ;  /* 0x0000000b0e090212 */ /* 0x000fe400078efcff */
[----:B------:R-:W-:-:S02]  /*11e0*/  @P0 SHF.L.U64.HI R29, R6, R29, R7 ;  /* 0x0000001d061d0219 */ /* 0x000fc40000010207 */
[----:B------:R-:W-:Y:S02]  /*11f0*/  @P0 SHF.R.U32.HI R12, RZ, R12, R27 ;  /* 0x0000000cff0c0219 */ /* 0x000fe4000001161b */
[----:B------:R-:W-:Y:S02]  /*1200*/  @P0 LOP3.LUT R6, R13, R24, RZ, 0xfc, !PT ;  /* 0x000000180d060212 */ /* 0x000fe400078efcff */
[----:B------:R-:W-:Y:S02]  /*1210*/  SHF.L.U64.HI R8, R8, 0x2, R9 ;  /* 0x0000000208087819 */ /* 0x000fe40000010209 */
[----:B------:R-:W-:Y:S02]  /*1220*/  @P0 LOP3.LUT R7, R29, R12, RZ, 0xfc, !PT ;  /* 0x0000000c1d070212 */ /* 0x000fe400078efcff */
[----:B------:R-:W-:Y:S02]  /*1230*/  SHF.L.W.U32.HI R9, R9, 0x2, R6 ;  /* 0x0000000209097819 */ /* 0x000fe40000010e06 */
[----:B------:R-:W-:-:S02]  /*1240*/  IADD3 RZ, P0, PT, RZ, -R10, RZ ;  /* 0x8000000affff7210 */ /* 0x000fc40007f1e0ff */
[----:B------:R-:W-:Y:S02]  /*1250*/  LOP3.LUT R11, RZ, R8, RZ, 0x33, !PT ;  /* 0x00000008ff0b7212 */ /* 0x000fe400078e33ff */
[----:B------:R-:W-:Y:S02]  /*1260*/  SHF.L.W.U32.HI R6, R6, 0x2, R7 ;  /* 0x0000000206067819 */ /* 0x000fe40000010e07 */
[----:B------:R-:W-:Y:S02]  /*1270*/  LOP3.LUT R12, RZ, R9, RZ, 0x33, !PT ;  /* 0x00000009ff0c7212 */ /* 0x000fe400078e33ff */
[----:B------:R-:W-:Y:S02]  /*1280*/  IADD3.X R11, P0, PT, RZ, R11, RZ, P0, !PT ;  /* 0x0000000bff0b7210 */ /* 0x000fe4000071e4ff */
[----:B------:R-:W-:Y:S02]  /*1290*/  LOP3.LUT R13, RZ, R6, RZ, 0x33, !PT ;  /* 0x00000006ff0d7212 */ /* 0x000fe400078e33ff */
[----:B------:R-:W-:-:S02]  /*12a0*/  IADD3.X R12, P1, PT, RZ, R12, RZ, P0, !PT ;  /* 0x0000000cff0c7210 */ /* 0x000fc4000073e4ff */
[----:B------:R-:W-:-:S03]  /*12b0*/  ISETP.GT.U32.AND P2, PT, R9, -0x1, PT ;  /* 0xffffffff0900780c */ /* 0x000fc60003f44070 */
[----:B------:R-:W-:Y:S01]  /*12c0*/  IMAD.X R13, RZ, RZ, R13, P1 ;  /* 0x000000ffff0d7224 */ /* 0x000fe200008e060d */
[----:B------:R-:W-:-:S04]  /*12d0*/  ISETP.GT.AND.EX P0, PT, R6, -0x1, PT, P2 ;  /* 0xffffffff0600780c */ /* 0x000fc80003f04320 */
[----:B------:R-:W-:Y:S02]  /*12e0*/  SEL R13, R6, R13, P0 ;  /* 0x0000000d060d7207 */ /* 0x000fe40000000000 */
[----:B------:R-:W-:Y:S02]  /*12f0*/  SEL R14, R9, R12, P0 ;  /* 0x0000000c090e7207 */ /* 0x000fe40000000000 */
[----:B------:R-:W-:-:S04]  /*1300*/  ISETP.NE.U32.AND P1, PT, R13, RZ, PT ;  /* 0x000000ff0d00720c */ /* 0x000fc80003f25070 */
[----:B------:R-:W-:Y:S01]  /*1310*/  SEL R9, R14, R13, !P1 ;  /* 0x0000000d0e097207 */ /* 0x000fe20004800000 */
[----:B------:R-:W-:-:S05]  /*1320*/  @!P0 IMAD.MOV R10, RZ, RZ, -R10 ;  /* 0x000000ffff0a8224 */ /* 0x000fca00078e0a0a */
[----:B------:R-:W0:Y:S02]  /*1330*/  FLO.U32 R9, R9 ;  /* 0x0000000900097300 */ /* 0x000e2400000e0000 */
[C---:B0-----:R-:W-:Y:S02]  /*1340*/  IADD3 R15, PT, PT, -R9.reuse, 0x1f, RZ ;  /* 0x0000001f090f7810 */ /* 0x041fe40007ffe1ff */
[----:B------:R-:W-:-:S03]  /*1350*/  IADD3 R12, PT, PT, -R9, 0x3f, RZ ;  /* 0x0000003f090c7810 */ /* 0x000fc60007ffe1ff */
[----:B------:R-:W-:Y:S01]  /*1360*/  @P1 IMAD.MOV R12, RZ, RZ, R15 ;  /* 0x000000ffff0c1224 */ /* 0x000fe200078e020f */
[----:B------:R-:W-:-:S04]  /*1370*/  SEL R15, R8, R11, P0 ;  /* 0x0000000b080f7207 */ /* 0x000fc80000000000 */
[----:B------:R-:W-:-:S13]  /*1380*/  ISETP.NE.AND P1, PT, R12, RZ, PT ;  /* 0x000000ff0c00720c */ /* 0x000fda0003f25270 */
[----:B------:R-:W-:Y:S05]  /*1390*/  @!P1 BRA `(.L_x_13) ;  /* 0x0000000000289947 */ /* 0x000fea0003800000 */
[----:B------:R-:W-:Y:S02]  /*13a0*/  LOP3.LUT R9, R12, 0x3f, RZ, 0xc0, !PT ;  /* 0x0000003f0c097812 */ /* 0x000fe400078ec0ff */
[--C-:B------:R-:W-:Y:S02]  /*13b0*/  SHF.R.U64 R11, R10, 0x1, R15.reuse ;  /* 0x000000010a0b7819 */ /* 0x100fe4000000120f */
[----:B------:R-:W-:Y:S02]  /*13c0*/  SHF.R.U32.HI R15, RZ, 0x1, R15 ;  /* 0x00000001ff0f7819 */ /* 0x000fe4000001160f */
[----:B------:R-:W-:Y:S02]  /*13d0*/  LOP3.LUT R8, R12, 0x3f, RZ, 0xc, !PT ;  /* 0x0000003f0c087812 */ /* 0x000fe400078e0cff */
[CC--:B------:R-:W-:Y:S02]  /*13e0*/  SHF.L.U64.HI R13, R14.reuse, R9.reuse, R13 ;  /* 0x000000090e0d7219 */ /* 0x0c0fe4000001020d */
[----:B------:R-:W-:-:S02]  /*13f0*/  SHF.L.U32 R9, R14, R9, RZ ;  /* 0x000000090e097219 */ /* 0x000fc400000006ff */
[-CC-:B------:R-:W-:Y:S02]  /*1400*/  SHF.R.U64 R14, R11, R8.reuse, R15.reuse ;  /* 0x000000080b0e7219 */ /* 0x180fe4000000120f */
[----:B------:R-:W-:Y:S02]  /*1410*/  SHF.R.U32.HI R8, RZ, R8, R15 ;  /* 0x00000008ff087219 */ /* 0x000fe4000001160f */
[----:B------:R-:W-:Y:S02]  /*1420*/  LOP3.LUT R14, R9, R14, RZ, 0xfc, !PT ;  /* 0x0000000e090e7212 */ /* 0x000fe400078efcff */
[----:B------:R-:W-:-:S07]  /*1430*/  LOP3.LUT R13, R13, R8, RZ, 0xfc, !PT ;  /* 0x000000080d0d7212 */ /* 0x000fce00078efcff */
.L_x_13:
[----:B------:R-:W-:Y:S05]  /*1440*/  BSYNC.RECONVERGENT B2 ;  /* 0x0000000000027941 */ /* 0x000fea0003800200 */
.L_x_12:
[----:B------:R-:W-:Y:S01]  /*1450*/  IMAD.WIDE.U32 R10, R14, 0x2168c235, RZ ;  /* 0x2168c2350e0a7825 */ /* 0x000fe200078e00ff */
[----:B------:R-:W-:-:S03]  /*1460*/  SHF.R.U32.HI R7, RZ, 0x1e, R7 ;  /* 0x0000001eff077819 */ /* 0x000fc60000011607 */
[----:B------:R-:W-:Y:S01]  /*1470*/  IMAD.MOV.U32 R8, RZ, RZ, R11 ;  /* 0x000000ffff087224 */ /* 0x000fe200078e000b */
[----:B------:R-:W-:Y:S01]  /*1480*/  IADD3 RZ, P1, PT, R10, R10, RZ ;  /* 0x0000000a0aff7210 */ /* 0x000fe20007f3e0ff */
[----:B------:R-:W-:Y:S01]  /*1490*/  IMAD.MOV.U32 R9, RZ, RZ, RZ ;  /* 0x000000ffff097224 */ /* 0x000fe200078e00ff */
[----:B------:R-:W-:Y:S01]  /*14a0*/  LEA.HI R7, R6, R7, RZ, 0x1 ;  /* 0x0000000706077211 */ /* 0x000fe200078f08ff */
[----:B------:R-:W-:-:S04]  /*14b0*/  IMAD.HI.U32 R11, R13, -0x36f0255e, RZ ;  /* 0xc90fdaa20d0b7827 */ /* 0x000fc800078e00ff */
[----:B------:R-:W-:-:S04]  /*14c0*/  IMAD.WIDE.U32 R8, R14, -0x36f0255e, R8 ;  /* 0xc90fdaa20e087825 */ /* 0x000fc800078e0008 */
[----:B------:R-:W-:-:S04]  /*14d0*/  IMAD.WIDE.U32 R8, P2, R13, 0x2168c235, R8 ;  /* 0x2168c2350d087825 */ /* 0x000fc80007840008 */
[----:B------:R-:W-:Y:S01]  /*14e0*/  IMAD R13, R13, -0x36f0255e, RZ ;  /* 0xc90fdaa20d0d7824 */ /* 0x000fe200078e02ff */
[----:B------:R-:W-:Y:S01]  /*14f0*/  IADD3.X RZ, P1, PT, R8, R8, RZ, P1, !PT ;  /* 0x0000000808ff7210 */ /* 0x000fe20000f3e4ff */
[----:B------:R-:W-:-:S03]  /*1500*/  IMAD.X R10, RZ, RZ, R11, P2 ;  /* 0x000000ffff0a7224 */ /* 0x000fc600010e060b */
[----:B------:R-:W-:-:S04]  /*1510*/  IADD3 R9, P2, PT, R13, R9, RZ ;  /* 0x000000090d097210 */ /* 0x000fc80007f5e0ff */
[C---:B------:R-:W-:Y:S01]  /*1520*/  ISETP.GT.U32.AND P3, PT, R9.reuse, RZ, PT ;  /* 0x000000ff0900720c */ /* 0x040fe20003f64070 */
[----:B------:R-:W-:Y:S01]  /*1530*/  IMAD.X R10, RZ, RZ, R10, P2 ;  /* 0x000000ffff0a7224 */ /* 0x000fe200010e060a */
[----:B------:R-:W-:-:S04]  /*1540*/  IADD3.X R8, P2, PT, R9, R9, RZ, P1, !PT ;  /* 0x0000000909087210 */ /* 0x000fc80000f5e4ff */
[C---:B------:R-:W-:Y:S01]  /*1550*/  ISETP.GT.AND.EX P1, PT, R10.reuse, RZ, PT, P3 ;  /* 0x000000ff0a00720c */ /* 0x040fe20003f24330 */
[----:B------:R-:W-:-:S03]  /*1560*/  IMAD.X R11, R10, 0x1, R10, P2 ;  /* 0x000000010a0b7824 */ /* 0x000fc600010e060a */
[----:B------:R-:W-:Y:S02]  /*1570*/  SEL R8, R8, R9, P1 ;  /* 0x0000000908087207 */ /* 0x000fe40000800000 */
[----:B------:R-:W-:Y:S02]  /*1580*/  SEL R9, R11, R10, P1 ;  /* 0x0000000a0b097207 */ /* 0x000fe40000800000 */
[----:B------:R-:W-:Y:S02]  /*1590*/  IADD3 R8, P2, PT, R8, 0x1, RZ ;  /* 0x0000000108087810 */ /* 0x000fe40007f5e0ff */
[----:B------:R-:W-:Y:S02]  /*15a0*/  SEL R11, RZ, 0xffffffff, !P1 ;  /* 0xffffffffff0b7807 */ /* 0x000fe40004800000 */
[----:B------:R-:W-:Y:S01]  /*15b0*/  LOP3.LUT P1, R5, R5, 0x80000000, RZ, 0xc0, !PT ;  /* 0x8000000005057812 */ /* 0x000fe2000782c0ff */
[----:B------:R-:W-:Y:S02]  /*15c0*/  IMAD.X R9, RZ, RZ, R9, P2 ;  /* 0x000000ffff097224 */ /* 0x000fe400010e0609 */
[----:B------:R-:W-:Y:S01]  /*15d0*/  IMAD.IADD R10, R11, 0x1, -R12 ;  /* 0x000000010b0a7824 */ /* 0x000fe200078e0a0c */
[----:B------:R-:W-:-:S02]  /*15e0*/  @!P0 LOP3.LUT R5, R5, 0x80000000, RZ, 0x3c, !PT ;  /* 0x8000000005058812 */ /* 0x000fc400078e3cff */
[----:B------:R-:W-:-:S04]  /*15f0*/  SHF.R.U64 R8, R8, 0xa, R9 ;  /* 0x0000000a08087819 */ /* 0x000fc80000001209 */
[----:B------:R-:W-:-:S03]  /*1600*/  IADD3 R8, P2, PT, R8, 0x1, RZ ;  /* 0x0000000108087810 */ /* 0x000fc60007f5e0ff */
[----:B------:R-:W-:Y:S01]  /*1610*/  @P1 IMAD.MOV R7, RZ, RZ, -R7 ;  /* 0x000000ffff071224 */ /* 0x000fe200078e0a07 */
[----:B------:R-:W-:-:S04]  /*1620*/  LEA.HI.X R9, R9, RZ, RZ, 0x16, P2 ;  /* 0x000000ff09097211 */ /* 0x000fc800010fb4ff */
[--C-:B------:R-:W-:Y:S01]  /*1630*/  SHF.R.U64 R12, R8, 0x1, R9.reuse ;  /* 0x00000001080c7819 */ /* 0x100fe20000001209 */
[----:B------:R-:W-:Y:S01]  /*1640*/  IMAD.SHL.U32 R8, R10, 0x100000, RZ ;  /* 0x001000000a087824 */ /* 0x000fe200078e00ff */
[----:B------:R-:W-:Y:S02]  /*1650*/  SHF.R.U32.HI R9, RZ, 0x1, R9 ;  /* 0x00000001ff097819 */ /* 0x000fe40000011609 */
[----:B------:R-:W-:-:S04]  /*1660*/  IADD3 R12, P2, P3, RZ, RZ, R12 ;  /* 0x000000ffff0c7210 */ /* 0x000fc80007b5e00c */
[----:B------:R-:W-:-:S04]  /*1670*/  IADD3.X R6, PT, PT, R8, 0x3fe00000, R9, P2, P3 ;  /* 0x3fe0000008067810 */ /* 0x000fc800017e6409 */
[----:B------:R-:W-:-:S07]  /*1680*/  LOP3.LUT R13, R6, R5, RZ, 0xfc, !PT ;  /* 0x00000005060d7212 */ /* 0x000fce00078efcff */
.L_x_7:
[----:B------:R-:W-:-:S04]  /*1690*/  IMAD.MOV.U32 R5, RZ, RZ, 0x0 ;  /* 0x00000000ff057424 */ /* 0x000fc800078e00ff */
[----:B------:R-:W-:Y:S05]  /*16a0*/  RET.REL.NODEC R4 `(_Z22sharedMemoryRiemannSumIdXadL_Z17logarithm_sin_expIdET_S1_EEEvS1_S1_iPS1_) ;  /* 0xffffffe804547950 */ /* 0x000fea0003c3ffff */
.L_x_14:
[----:B------:R-:W-:-:S00]  /*16b0*/  BRA `(.L_x_14) ;  /* 0xfffffffc00fc7947 */ /* 0x000fc0000383ffff */
[----:B------:R-:W-:-:S00]  /*16c0*/  NOP ;  /* 0x0000000000007918 */ /* 0x000fc00000000000 */
        /* <DEDUP_REMOVED lines=11> */
.L_x_204:


//--------------------- .text._Z23warpOptimizedRiemannSumIdXadL_Z17logarithm_sin_expIdET_S1_EEEvS1_S1_iPS1_ --------------------------
	.section	.text._Z23warpOptimizedRiemannSumIdXadL_Z17logarithm_sin_expIdET_S1_EEEvS1_S1_iPS1_,"ax",@progbits
	.align	128
        .global         _Z23warpOptimizedRiemannSumIdXadL_Z17logarithm_sin_expIdET_S1_EEEvS1_S1_iPS1_
        .type           _Z23warpOptimizedRiemannSumIdXadL_Z17logarithm_sin_expIdET_S1_EEEvS1_S1_iPS1_,@function
        .size           _Z23warpOptimizedRiemannSumIdXadL_Z17logarithm_sin_expIdET_S1_EEEvS1_S1_iPS1_,(.L_x_205 - _Z23warpOptimizedRiemannSumIdXadL_Z17logarithm_sin_expIdET_S1_EEEvS1_S1_iPS1_)
        .other          _Z23warpOptimizedRiemannSumIdXadL_Z17logarithm_sin_expIdET_S1_EEEvS1_S1_iPS1_,@"STO_CUDA_ENTRY STV_DEFAULT"
_Z23warpOptimizedRiemannSumIdXadL_Z17logarithm_sin_expIdET_S1_EEEvS1_S1_iPS1_:
.text._Z23warpOptimizedRiemannSumIdXadL_Z17logarithm_sin_expIdET_S1_EEEvS1_S1_iPS1_:
        /* <DEDUP_REMOVED lines=20> */
.L_x_21:
        /* <DEDUP_REMOVED lines=65> */
.L_x_18:
[----:B------:R-:W-:Y:S05]  /*0550*/  BSYNC.RECONVERGENT B1 ;  /* 0x0000000000017941 */ /* 0x000fea0003800200 */
.L_x_17:
        /* <DEDUP_REMOVED lines=25> */
[----:B------:R-:W-:Y:S05]  /*06f0*/  CALL.REL.NOINC `($_Z23warpOptimizedRiemannSumIdXadL_Z17logarithm_sin_expIdET_S1_EEEvS1_S1_iPS1_$__internal_trig_reduction_slowpathd) ;  /* 0x0000000000ec7944 */ /* 0x000fea0003c00000 */
[----:B------:R-:W-:Y:S02]  /*0700*/  IMAD.MOV.U32 R17, RZ, RZ, R7 ;  /* 0x000000ffff117224 */ /* 0x000fe400078e0007 */
[----:B------:R-:W-:Y:S02]  /*0710*/  IMAD.MOV.U32 R28, RZ, RZ, R12 ;  /* 0x000000ffff1c7224 */ /* 0x000fe400078e000c */
[----:B------:R-:W-:-:S07]  /*0720*/  IMAD.MOV.U32 R29, RZ, RZ, R13 ;  /* 0x000000ffff1d7224 */ /* 0x000fce00078e000d */
.L_x_20:
[----:B------:R-:W-:Y:S05]  /*0730*/  BSYNC.RECONVERGENT B1 ;  /* 0x0000000000017941 */ /* 0x000fea0003800200 */
.L_x_19:
        /* <DEDUP_REMOVED lines=34> */
.L_x_16:
[----:B------:R-:W-:Y:S05]  /*0960*/  BSYNC.RECONVERGENT B0 ;  /* 0x0000000000007941 */ /* 0x000fea0003800200 */
.L_x_15:
[----:B------:R-:W-:Y:S01]  /*0970*/  SHFL.DOWN PT, R3, R19, 0x10, 0x1f ;  /* 0x0a001f0013037f89 */ /* 0x000fe200000e0000 */
[----:B------:R-:W-:-:S03]  /*0980*/  LOP3.LUT P0, RZ, R16, 0x1f, RZ, 0xc0, !PT ;  /* 0x0000001f10ff7812 */ /* 0x000fc6000780c0ff */
[----:B------:R-:W0:Y:S02]  /*0990*/  SHFL.DOWN PT, R2, R18, 0x10, 0x1f ;  /* 0x0a001f0012027f89 */ /* 0x000e2400000e0000 */
[----:B0-----:R-:W-:-:S07]  /*09a0*/  DADD R2, R2, R18 ;  /* 0x0000000002027229 */ /* 0x001fce0000000012 */
[----:B------:R-:W-:Y:S04]  /*09b0*/  SHFL.DOWN PT, R5, R3, 0x8, 0x1f ;  /* 0x09001f0003057f89 */ /* 0x000fe800000e0000 */
        /* <DEDUP_REMOVED lines=8> */
[----:B------:R0:W1:Y:S04]  /*0a40*/  SHFL.DOWN PT, R11, R9, 0x1, 0x1f ;  /* 0x08201f00090b7f89 */ /* 0x00006800000e0000 */
[----:B------:R0:W2:Y:S01]  /*0a50*/  SHFL.DOWN PT, R10, R8, 0x1, 0x1f ;  /* 0x08201f00080a7f89 */ /* 0x0000a200000e0000 */
[----:B------:R-:W-:Y:S05]  /*0a60*/  @P0 EXIT ;  /* 0x000000000000094d */ /* 0x000fea0003800000 */
[----:B------:R-:W3:Y:S01]  /*0a70*/  LDC.64 R2, c[0x0][0x398] ;  /* 0x0000e600ff027b82 */ /* 0x000ee20000000a00 */
[----:B-12---:R-:W-:-:S07]  /*0a80*/  DADD R10, R8, R10 ;  /* 0x00000000080a7229 */ /* 0x006fce000000000a */
[----:B---3--:R-:W-:Y:S01]  /*0a90*/  REDG.E.ADD.F64.RN.STRONG.GPU desc[UR4][R2.64], R10 ;  /* 0x0000000a020079a6 */ /* 0x008fe2000c12ff04 */
[----:B------:R-:W-:Y:S05]  /*0aa0*/  EXIT ;  /* 0x000000000000794d */ /* 0x000fea0003800000 */
        .type           $_Z23warpOptimizedRiemannSumIdXadL_Z17logarithm_sin_expIdET_S1_EEEvS1_S1_iPS1_$__internal_trig_reduction_slowpathd,@function
        .size           $_Z23warpOptimizedRiemannSumIdXadL_Z17logarithm_sin_expIdET_S1_EEEvS1_S1_iPS1_$__internal_trig_reduction_slowpathd,(.L_x_205 - $_Z23warpOptimizedRiemannSumIdXadL_Z17logarithm_sin_expIdET_S1_EEEvS1_S1_iPS1_$__internal_trig_reduction_slowpathd)
$_Z23warpOptimizedRiemannSumIdXadL_Z17logarithm_sin_expIdET_S1_EEEvS1_S1_iPS1_$__internal_trig_reduction_slowpathd:
        /* <DEDUP_REMOVED lines=24> */
.L_x_26:
        /* <DEDUP_REMOVED lines=28> */
.L_x_25:
[----:B------:R-:W-:-:S07]  /*0df0*/  IMAD.MOV.U32 R25, RZ, RZ, R14 ;  /* 0x000000ffff197224 */ /* 0x000fce00078e000e */
.L_x_24:
[----:B------:R-:W-:Y:S05]  /*0e00*/  BSYNC.RECONVERGENT B2 ;  /* 0x0000000000027941 */ /* 0x000fea0003800200 */
.L_x_23:
        /* <DEDUP_REMOVED lines=60> */
.L_x_28:
[----:B------:R-:W-:Y:S05]  /*11d0*/  BSYNC.RECONVERGENT B2 ;  /* 0x0000000000027941 */ /* 0x000fea0003800200 */
.L_x_27:
        /* <DEDUP_REMOVED lines=36> */
.L_x_22:
[----:B------:R-:W-:-:S04]  /*1420*/  IMAD.MOV.U32 R5, RZ, RZ, 0x0 ;  /* 0x00000000ff057424 */ /* 0x000fc800078e00ff */
[----:B------:R-:W-:Y:S05]  /*1430*/  RET.REL.NODEC R4 `(_Z23warpOptimizedRiemannSumIdXadL_Z17logarithm_sin_expIdET_S1_EEEvS1_S1_iPS1_) ;  /* 0xffffffe804f07950 */ /* 0x000fea0003c3ffff */
.L_x_29:
        /* <DEDUP_REMOVED lines=12> */
.L_x_205:


//--------------------- .text._Z18unrolledRiemannSumIdXadL_Z17logarithm_sin_expIdET_S1_EEEvS1_S1_iPS1_ --------------------------
	.section	.text._Z18unrolledRiemannSumIdXadL_Z17logarithm_sin_expIdET_S1_EEEvS1_S1_iPS1_,"ax",@progbits
	.align	128
        .global         _Z18unrolledRiemannSumIdXadL_Z17logarithm_sin_expIdET_S1_EEEvS1_S1_iPS1_
        .type           _Z18unrolledRiemannSumIdXadL_Z17logarithm_sin_expIdET_S1_EEEvS1_S1_iPS1_,@function
        .size           _Z18unrolledRiemannSumIdXadL_Z17logarithm_sin_expIdET_S1_EEEvS1_S1_iPS1_,(.L_x_206 - _Z18unrolledRiemannSumIdXadL_Z17logarithm_sin_expIdET_S1_EEEvS1_S1_iPS1_)
        .other          _Z18unrolledRiemannSumIdXadL_Z17logarithm_sin_expIdET_S1_EEEvS1_S1_iPS1_,@"STO_CUDA_ENTRY STV_DEFAULT"
_Z18unrolledRiemannSumIdXadL_Z17logarithm_sin_expIdET_S1_EEEvS1_S1_iPS1_:
.text._Z18unrolledRiemannSumIdXadL_Z17logarithm_sin_expIdET_S1_EEEvS1_S1_iPS1_:
        /* <DEDUP_REMOVED lines=20> */
.L_x_42:
[----:B------:R1:W0:Y:S01]  /*0140*/  I2F.F64 R8, R3 ;  /* 0x0000000300087312 */ /* 0x0002220000201c00 */
[----:B------:R-:W-:Y:S01]  /*0150*/  IMAD.MOV.U32 R10, RZ, RZ, 0x652b82fe ;  /* 0x652b82feff0a7424 */ /* 0x000fe200078e00ff */
[----:B------:R-:W-:Y:S01]  /*0160*/  UMOV UR10, 0xfefa39ef ;  /* 0xfefa39ef000a7882 */ /* 0x000fe20000000000 */
[----:B------:R-:W-:Y:S01]  /*0170*/  IMAD.MOV.U32 R11, RZ, RZ, 0x3ff71547 ;  /* 0x3ff71547ff0b7424 */ /* 0x000fe200078e00ff */
[----:B------:R-:W-:Y:S01]  /*0180*/  UMOV UR11, 0x3fe62e42 ;  /* 0x3fe62e42000b7882 */ /* 0x000fe20000000000 */
[----:B------:R-:W-:Y:S01]  /*0190*/  BSSY.RECONVERGENT B1, `(.L_x_32) ;  /* 0x000003e000017945 */ /* 0x000fe20003800200 */
[----:B-1----:R-:W-:-:S04]  /*01a0*/  IMAD.IADD R3, R0, 0x1, R3 ;  /* 0x0000000100037824 */ /* 0x002fc800078e0203 */
[----:B------:R-:W-:Y:S01]  /*01b0*/  I2F.F64.U32 R22, R3 ;  /* 0x0000000300167312 */ /* 0x000fe20000201800 */
        /* <DEDUP_REMOVED lines=59> */
.L_x_33:
[----:B------:R-:W-:Y:S05]  /*0570*/  BSYNC.RECONVERGENT B1 ;  /* 0x0000000000017941 */ /* 0x000fea0003800200 */
.L_x_32:
[----:B------:R-:W-:Y:S01]  /*0580*/  DSETP.NEU.AND P1, PT, |R12|, +INF , PT ;  /* 0x7ff000000c00742a */ /* 0x000fe20003f2d200 */
[----:B------:R-:W-:Y:S01]  /*0590*/  BSSY.RECONVERGENT B1, `(.L_x_34) ;  /* 0x000001c000017945 */ /* 0x000fe20003800200 */
[----:B------:R-:W-:Y:S01]  /*05a0*/  DFMA R22, R22, R6, R4 ;  /* 0x000000061616722b */ /* 0x000fe20000000004 */
[----:B------:R-:W-:-:S11]  /*05b0*/  @!P0 FADD R2, R2, -24 ;  /* 0xc1c0000002028421 */ /* 0x000fd60000000000 */
        /* <DEDUP_REMOVED lines=8> */
[----:B------:R-:W-:-:S08]  /*0640*/  UMOV UR11, 0x3ff921fb ;  /* 0x3ff921fb000b7882 */ /* 0x000fd00000000000 */
        /* <DEDUP_REMOVED lines=13> */
[----:B------:R-:W-:Y:S05]  /*0720*/  CALL.REL.NOINC `($_Z18unrolledRiemannSumIdXadL_Z17logarithm_sin_expIdET_S1_EEEvS1_S1_iPS1_$__internal_trig_reduction_slowpathd) ;  /* 0x0000000800a47944 */ /* 0x000fea0003c00000 */
[----:B------:R-:W-:Y:S02]  /*0730*/  IMAD.MOV.U32 R26, RZ, RZ, R18 ;  /* 0x000000ffff1a7224 */ /* 0x000fe400078e0012 */
[----:B------:R-:W-:-:S07]  /*0740*/  IMAD.MOV.U32 R27, RZ, RZ, R19 ;  /* 0x000000ffff1b7224 */ /* 0x000fce00078e0013 */
.L_x_35:
[----:B------:R-:W-:Y:S05]  /*0750*/  BSYNC.RECONVERGENT B1 ;  /* 0x0000000000017941 */ /* 0x000fea0003800200 */
.L_x_34:
[----:B------:R-:W-:-:S05]  /*0760*/  IMAD.SHL.U32 R8, R28, 0x40, RZ ;  /* 0x000000401c087824 */ /* 0x000fca00078e00ff */
[----:B------:R-:W-:-:S04]  /*0770*/  LOP3.LUT R8, R8, 0x40, RZ, 0xc0, !PT ;  /* 0x0000004008087812 */ /* 0x000fc800078ec0ff */
[----:B------:R-:W-:-:S05]  /*0780*/  IADD3 R16, P0, PT, R8, UR8, RZ ;  /* 0x0000000808107c10 */ /* 0x000fca000ff1e0ff */
[----:B------:R-:W-:-:S05]  /*0790*/  IMAD.X R17, RZ, RZ, UR9, P0 ;  /* 0x00000009ff117e24 */ /* 0x000fca00080e06ff */
[----:B------:R-:W2:Y:S01]  /*07a0*/  LDG.E.128.CONSTANT R8, desc[UR4][R16.64] ;  /* 0x0000000410087981 */ /* 0x000ea2000c1e9d00 */
[----:B------:R-:W-:Y:S01]  /*07b0*/  LOP3.LUT R12, R28, 0x1, RZ, 0xc0, !PT ;  /* 0x000000011c0c7812 */ /* 0x000fe200078ec0ff */
[----:B------:R-:W-:Y:S01]  /*07c0*/  IMAD.MOV.U32 R13, RZ, RZ, 0x20fd8164 ;  /* 0x20fd8164ff0d7424 */ /* 0x000fe200078e00ff */
[----:B------:R-:W-:Y:S01]  /*07d0*/  DMUL R24, R26, R26 ;  /* 0x0000001a1a187228 */ /* 0x000fe20000000000 */
[----:B------:R-:W-:Y:S01]  /*07e0*/  IMAD.MOV.U32 R14, RZ, RZ, 0x3da8ff83 ;  /* 0x3da8ff83ff0e7424 */ /* 0x000fe200078e00ff */
[----:B------:R-:W-:-:S04]  /*07f0*/  ISETP.NE.U32.AND P0, PT, R12, 0x1, PT ;  /* 0x000000010c00780c */ /* 0x000fc80003f05070 */
[----:B------:R-:W-:Y:S02]  /*0800*/  FSEL R12, R13, -8.06006814911005101289e+34, !P0 ;  /* 0xf9785eba0d0c7808 */ /* 0x000fe40004000000 */
[----:B------:R-:W-:-:S06]  /*0810*/  FSEL R13, -R14, 0.11223486810922622681, !P0 ;  /* 0x3de5db650e0d7808 */ /* 0x000fcc0004000100 */
[C---:B--2---:R-:W-:Y:S01]  /*0820*/  DFMA R8, R24.reuse, R12, R8 ;  /* 0x0000000c1808722b */ /* 0x044fe20000000008 */
[----:B------:R-:W2:Y:S04]  /*0830*/  LDG.E.128.CONSTANT R12, desc[UR4][R16.64+0x10] ;  /* 0x00001004100c7981 */ /* 0x000ea8000c1e9d00 */
[----:B------:R-:W3:Y:S03]  /*0840*/  LDG.E.128.CONSTANT R16, desc[UR4][R16.64+0x20] ;  /* 0x0000200410107981 */ /* 0x000ee6000c1e9d00 */
[C---:B------:R-:W-:Y:S01]  /*0850*/  DFMA R8, R24.reuse, R8, R10 ;  /* 0x000000081808722b */ /* 0x040fe2000000000a */
[----:B------:R-:W-:Y:S01]  /*0860*/  BSSY.RECONVERGENT B1, `(.L_x_36) ;  /* 0x000008e000017945 */ /* 0x000fe20003800200 */
[----:B------:R-:W0:Y:S06]  /*0870*/  F2F.F64.F32 R10, R2 ;  /* 0x00000002000a7310 */ /* 0x000e2c0000201800 */
[----:B--2---:R-:W-:-:S08]  /*0880*/  DFMA R8, R24, R8, R12 ;  /* 0x000000081808722b */ /* 0x004fd0000000000c */
[----:B------:R-:W-:-:S08]  /*0890*/  DFMA R8, R24, R8, R14 ;  /* 0x000000081808722b */ /* 0x000fd0000000000e */
[----:B---3--:R-:W-:-:S08]  /*08a0*/  DFMA R8, R24, R8, R16 ;  /* 0x000000081808722b */ /* 0x008fd00000000010 */
        /* <DEDUP_REMOVED lines=9> */
[----:B------:R-:W-:-:S04]  /*0940*/  ISETP.GE.U32.AND P0, PT, R3, UR12, PT ;  /* 0x0000000c03007c0c */ /* 0x000fc8000bf06070 */
[----:B0-----:R-:W-:-:S08]  /*0950*/  DMUL R10, R10, R8 ;  /* 0x000000080a0a7228 */ /* 0x001fd00000000000 */
[----:B------:R-:W-:Y:S01]  /*0960*/  DFMA R20, R10, UR6, R20 ;  /* 0x000000060a147c2b */ /* 0x000fe20008000014 */
[----:B------:R-:W-:Y:S10]  /*0970*/  @P0 BRA `(.L_x_37) ;  /* 0x0000000400f00947 */ /* 0x000ff40003800000 */
[----:B------:R-:W-:Y:S01]  /*0980*/  IMAD.MOV.U32 R8, RZ, RZ, 0x652b82fe ;  /* 0x652b82feff087424 */ /* 0x000fe200078e00ff */
[----:B------:R-:W-:Y:S01]  /*0990*/  UMOV UR10, 0xfefa39ef ;  /* 0xfefa39ef000a7882 */ /* 0x000fe20000000000 */
[----:B------:R-:W-:Y:S01]  /*09a0*/  IMAD.MOV.U32 R9, RZ, RZ, 0x3ff71547 ;  /* 0x3ff71547ff097424 */ /* 0x000fe200078e00ff */
[----:B------:R-:W-:Y:S01]  /*09b0*/  UMOV UR11, 0x3fe62e42 ;  /* 0x3fe62e42000b7882 */ /* 0x000fe20000000000 */
[C---:B------:R-:W-:Y:S01]  /*09c0*/  DFMA R14, R22.reuse, R22, 1 ;  /* 0x3ff00000160e742b */ /* 0x040fe20000000016 */
[----:B------:R-:W-:Y:S01]  /*09d0*/  FSETP.GEU.AND P1, PT, |R23|, 4.1917929649353027344, PT ;  /* 0x4086232b1700780b */ /* 0x000fe20003f2e200 */
[----:B------:R-:W-:Y:S02]  /*09e0*/  BSSY.RECONVERGENT B2, `(.L_x_38) ;  /* 0x0000039000027945 */ /* 0x000fe40003800200 */
[----:B------:R-:W-:Y:S02]  /*09f0*/  DFMA R8, R22, R8, 6.75539944105574400000e+15 ;  /* 0x433800001608742b */ /* 0x000fe40000000008 */
[----:B------:R-:W0:Y:S06]  /*0a00*/  F2F.F32.F64 R2, R14 ;  /* 0x0000000e00027310 */ /* 0x000e2c0000301000 */
[----:B------:R-:W-:-:S08]  /*0a10*/  DADD R10, R8, -6.75539944105574400000e+15 ;  /* 0xc3380000080a7429 */ /* 0x000fd00000000000 */
[----:B------:R-:W-:Y:S01]  /*0a20*/  DFMA R12, R10, -UR10, R22 ;  /* 0x8000000a0a0c7c2b */ /* 0x000fe20008000016 */
[----:B------:R-:W-:Y:S01]  /*0a30*/  UMOV UR10, 0x3b39803f ;  /* 0x3b39803f000a7882 */ /* 0x000fe20000000000 */
[----:B------:R-:W-:Y:S01]  /*0a40*/  UMOV UR11, 0x3c7abc9e ;  /* 0x3c7abc9e000b7882 */ /* 0x000fe20000000000 */
[----:B0-----:R-:W-:-:S05]  /*0a50*/  FSETP.GEU.AND P0, PT, |R2|, 1.175494350822287508e-38, PT ;  /* 0x008000000200780b */ /* 0x001fca0003f0e200 */
[----:B------:R-:W-:Y:S01]  /*0a60*/  DFMA R10, R10, -UR10, R12 ;  /* 0x8000000a0a0a7c2b */ /* 0x000fe2000800000c */
[----:B------:R-:W-:Y:S01]  /*0a70*/  UMOV UR10, 0x69ce2bdf ;  /* 0x69ce2bdf000a7882 */ /* 0x000fe20000000000 */
[----:B------:R-:W-:Y:S01]  /*0a80*/  IMAD.MOV.U32 R12, RZ, RZ, -0x35dec16 ;  /* 0xfca213eaff0c7424 */ /* 0x000fe200078e00ff */
[----:B------:R-:W-:Y:S01]  /*0a90*/  UMOV UR11, 0x3e5ade15 ;  /* 0x3e5ade15000b7882 */ /* 0x000fe20000000000 */
[----:B------:R-:W-:-:S04]  /*0aa0*/  IMAD.MOV.U32 R13, RZ, RZ, 0x3e928af3 ;  /* 0x3e928af3ff0d7424 */ /* 0x000fc800078e00ff */
[----:B------:R-:W-:Y:S02]  /*0ab0*/  @!P0 FMUL R2, R2, 16777216 ;  /* 0x4b80000002028820 */ /* 0x000fe40000400000 */
[C---:B------:R-:W-:Y:S01]  /*0ac0*/  DFMA R12, R10.reuse, UR10, R12 ;  /* 0x0000000a0a0c7c2b */ /* 0x040fe2000800000c */
[----:B------:R-:W-:Y:S01]  /*0ad0*/  UMOV UR10, 0x62401315 ;  /* 0x62401315000a7882 */ /* 0x000fe20000000000 */
[----:B------:R-:W-:Y:S02]  /*0ae0*/  UMOV UR11, 0x3ec71dee ;  /* 0x3ec71dee000b7882 */ /* 0x000fe40000000000 */
[----:B------:R-:W0:Y:S04]  /*0af0*/  MUFU.LG2 R2, R2 ;  /* 0x0000000200027308 */ /* 0x000e280000000c00 */
        /* <DEDUP_REMOVED lines=39> */
.L_x_39:
[----:B------:R-:W-:Y:S05]  /*0d70*/  BSYNC.RECONVERGENT B2 ;  /* 0x0000000000027941 */ /* 0x000fea0003800200 */
.L_x_38:
        /* <DEDUP_REMOVED lines=28> */
.L_x_41:
[----:B------:R-:W-:Y:S05]  /*0f40*/  BSYNC.RECONVERGENT B2 ;  /* 0x0000000000027941 */ /* 0x000fea0003800200 */
.L_x_40:
        /* <DEDUP_REMOVED lines=9> */
[----:B------:R-:W-:-:S02]  /*0fe0*/  DMUL R24, R26, R26 ;  /* 0x0000001a1a187228 */ /* 0x000fc40000000000 */
        /* <DEDUP_REMOVED lines=18> */
[----:B------:R-:W-:-:S06]  /*1110*/  FSEL R9, R13, R9, !P0 ;  /* 0x000000090d097208 */ /* 0x000fcc0004000000 */
[----:B0-----:R-:W-:-:S08]  /*1120*/  DMUL R10, R10, R8 ;  /* 0x000000080a0a7228 */ /* 0x001fd00000000000 */
[----:B------:R-:W-:-:S11]  /*1130*/  DFMA R20, R10, UR6, R20 ;  /* 0x000000060a147c2b */ /* 0x000fd60008000014 */
.L_x_37:
[----:B------:R-:W-:Y:S05]  /*1140*/  BSYNC.RECONVERGENT B1 ;  /* 0x0000000000017941 */ /* 0x000fea0003800200 */
.L_x_36:
[----:B------:R-:W-:-:S05]  /*1150*/  IMAD.IADD R3, R0, 0x1, R3 ;  /* 0x0000000100037824 */ /* 0x000fca00078e0203 */
[----:B------:R-:W-:-:S13]  /*1160*/  ISETP.GE.AND P0, PT, R3, UR12, PT ;  /* 0x0000000c03007c0c */ /* 0x000fda000bf06270 */
[----:B------:R-:W-:Y:S05]  /*1170*/  @!P0 BRA `(.L_x_42) ;  /* 0xffffffec00f08947 */ /* 0x000fea000383ffff */
.L_x_31:
[----:B------:R-:W-:Y:S05]  /*1180*/  BSYNC.RECONVERGENT B0 ;  /* 0x0000000000007941 */ /* 0x000fea0003800200 */
.L_x_30:
[----:B------:R-:W0:Y:S02]  /*1190*/  LDC.64 R2, c[0x0][0x398] ;  /* 0x0000e600ff027b82 */ /* 0x000e240000000a00 */
[----:B0-----:R-:W-:Y:S01]  /*11a0*/  REDG.E.ADD.F64.RN.STRONG.GPU desc[UR4][R2.64], R20 ;  /* 0x00000014020079a6 */ /* 0x001fe2000c12ff04 */
[----:B------:R-:W-:Y:S05]  /*11b0*/  EXIT ;  /* 0x000000000000794d */ /* 0x000fea0003800000 */
        .type           $_Z18unrolledRiemannSumIdXadL_Z17logarithm_sin_expIdET_S1_EEEvS1_S1_iPS1_$__internal_trig_reduction_slowpathd,@function
        .size           $_Z18unrolledRiemannSumIdXadL_Z17logarithm_sin_expIdET_S1_EEEvS1_S1_iPS1_$__internal_trig_reduction_slowpathd,(.L_x_206 - $_Z18unrolledRiemannSumIdXadL_Z17logarithm_sin_expIdET_S1_EEEvS1_S1_iPS1_$__internal_trig_reduction_slowpathd)
$_Z18unrolledRiemannSumIdXadL_Z17logarithm_sin_expIdET_S1_EEEvS1_S1_iPS1_$__internal_trig_reduction_slowpathd:
[----:B------:R-:W-:Y:S01]  /*11c0*/  SHF.R.U32.HI R10, RZ, 0x14, R9 ;  /* 0x00000014ff0a7819 */ /* 0x000fe20000011609 */
[----:B------:R-:W-:-:S03]  /*11d0*/  IMAD.MOV.U32 R11, RZ, RZ, RZ ;  /* 0x000000ffff0b7224 */ /* 0x000fc600078e00ff */
        /* <DEDUP_REMOVED lines=19> */
[----:B------:R-:W-:Y:S02]  /*1310*/  LOP3.LUT R17, R17, 0x80000000, RZ, 0xfc, !PT ;  /* 0x8000000011117812 */ /* 0x000fe400078efcff */
[----:B------:R-:W-:-:S07]  /*1320*/  CS2R R14, SRZ ;  /* 0x00000000000e7805 */ /* 0x000fce000001ff00 */
.L_x_47:
        /* <DEDUP_REMOVED lines=9> */
[----:B------:R-:W-:-:S03]  /*13c0*/  IMAD R26, R29, R18, RZ ;  /* 0x000000121d1a7224 */ /* 0x000fc600078e02ff */
[----:B------:R-:W-:-:S04]  /*13d0*/  IADD3 R15, P0, PT, R27, R15, RZ ;  /* 0x0000000f1b0f7210 */ /* 0x000fc80007f1e0ff */
[----:B------:R-:W-:Y:S01]  /*13e0*/  IADD3 R27, P1, PT, R26, R15, RZ ;  /* 0x0000000f1a1b7210 */ /* 0x000fe20007f3e0ff */
[----:B------:R-:W-:-:S04]  /*13f0*/  IMAD.HI.U32 R15, R28, R17, RZ ;  /* 0x000000111c0f7227 */ /* 0x000fc800078e00ff */
[----:B------:R-:W-:Y:S02]  /*1400*/  IMAD.X R28, RZ, RZ, R15, P2 ;  /* 0x000000ffff1c7224 */ /* 0x000fe400010e060f */
[----:B------:R-:W-:-:S04]  /*1410*/  IMAD.HI.U32 R15, R29, R18, RZ ;  /* 0x000000121d0f7227 */ /* 0x000fc800078e00ff */
[----:B------:R-:W-:Y:S01]  /*1420*/  IMAD.MOV.U32 R26, RZ, RZ, R14 ;  /* 0x000000ffff1a7224 */ /* 0x000fe200078e000e */
[----:B------:R-:W-:Y:S01]  /*1430*/  IADD3.X R28, P0, PT, R15, R28, RZ, P0, !PT ;  /* 0x0000001c0f1c7210 */ /* 0x000fe2000071e4ff */
[----:B------:R-:W-:-:S04]  /*1440*/  IMAD.HI.U32 R15, R29, R17, RZ ;  /* 0x000000111d0f7227 */ /* 0x000fc800078e00ff */
[----:B------:R-:W-:Y:S01]  /*1450*/  IMAD.X R15, RZ, RZ, R15, P0 ;  /* 0x000000ffff0f7224 */ /* 0x000fe200000e060f */
[----:B------:R-:W-:Y:S01]  /*1460*/  ISETP.NE.AND P0, PT, R25, -0xf, PT ;  /* 0xfffffff11900780c */ /* 0x000fe20003f05270 */
[----:B------:R-:W-:Y:S02]  /*1470*/  IMAD R29, R29, R17, RZ ;  /* 0x000000111d1d7224 */ /* 0x000fe400078e02ff */
[C---:B------:R-:W-:Y:S02]  /*1480*/  IMAD R14, R24.reuse, 0x8, R1 ;  /* 0x00000008180e7824 */ /* 0x040fe400078e0201 */
[----:B------:R-:W-:Y:S01]  /*1490*/  VIADD R24, R24, 0x1 ;  /* 0x0000000118187836 */ /* 0x000fe20000000000 */
[----:B------:R-:W-:Y:S02]  /*14a0*/  IADD3.X R28, P1, PT, R29, R28, RZ, P1, !PT ;  /* 0x0000001c1d1c7210 */ /* 0x000fe40000f3e4ff */
[----:B------:R0:W-:Y:S03]  /*14b0*/  STL.64 [R14], R26 ;  /* 0x0000001a0e007387 */ /* 0x0001e60000100a00 */
[----:B------:R-:W-:-:S02]  /*14c0*/  IMAD.X R15, RZ, RZ, R15, P1 ;  /* 0x000000ffff0f7224 */ /* 0x000fc400008e060f */
[----:B0-----:R-:W-:Y:S01]  /*14d0*/  IMAD.MOV.U32 R14, RZ, RZ, R28 ;  /* 0x000000ffff0e7224 */ /* 0x001fe200078e001c */
[----:B------:R-:W-:Y:S06]  /*14e0*/  @P0 BRA `(.L_x_47) ;  /* 0xfffffffc00900947 */ /* 0x000fec000383ffff */
[----:B------:R-:W-:Y:S05]  /*14f0*/  BSYNC.RECONVERGENT B4 ;  /* 0x0000000000047941 */ /* 0x000fea0003800200 */
.L_x_46:
[----:B------:R-:W-:-:S07]  /*1500*/  IMAD.MOV.U32 R19, RZ, RZ, R16 ;  /* 0x000000ffff137224 */ /* 0x000fce00078e0010 */
.L_x_45:
[----:B------:R-:W-:Y:S05]  /*1510*/  BSYNC.RECONVERGENT B3 ;  /* 0x0000000000037941 */ /* 0x000fea0003800200 */
.L_x_44:
        /* <DEDUP_REMOVED lines=12> */
[----:B------:R-:W-:Y:S02]  /*15e0*/  @P0 SHF.R.U64 R18, R17, R16, R19 ;  /* 0x0000001011120219 */ /* 0x000fe40000001213 */
[--C-:B------:R-:W-:Y:S02]  /*15f0*/  @P0 SHF.R.U32.HI R17, RZ, 0x1, R13.reuse ;  /* 0x00000001ff110819 */ /* 0x100fe4000001160d */
[C-C-:B------:R-:W-:Y:S02]  /*1600*/  @P0 SHF.R.U64 R24, R12.reuse, 0x1, R13.reuse ;  /* 0x000000010c180819 */ /* 0x140fe4000000120d */
[----:B0-----:R-:W-:-:S02]  /*1610*/  @P0 SHF.L.U64.HI R15, R12, R25, R13 ;  /* 0x000000190c0f0219 */ /* 0x001fc4000001020d */
[----:B------:R-:W-:Y:S02]  /*1620*/  @P0 SHF.R.U32.HI R14, RZ, R16, R19 ;  /* 0x00000010ff0e0219 */ /* 0x000fe40000011613 */
[----:B------:R-:W-:Y:S02]  /*1630*/  @P0 LOP3.LUT R12, R27, R18, RZ, 0xfc, !PT ;  /* 0x000000121b0c0212 */ /* 0x000fe400078efcff */
[-C--:B----4-:R-:W-:Y:S02]  /*1640*/  @P0 SHF.L.U32 R19, R10, R25.reuse, RZ ;  /* 0x000000190a130219 */ /* 0x090fe400000006ff */
[----:B------:R-:W-:Y:S02]  /*1650*/  @P0 SHF.R.U64 R24, R24, R16, R17 ;  /* 0x0000001018180219 */ /* 0x000fe40000001211 */
[----:B------:R-:W-:Y:S01]  /*1660*/  @P0 LOP3.LUT R13, R15, R14, RZ, 0xfc, !PT ;  /* 0x0000000e0f0d0212 */ /* 0x000fe200078efcff */
[----:B------:R-:W-:Y:S01]  /*1670*/  IMAD.SHL.U32 R14, R12, 0x4, RZ ;  /* 0x000000040c0e7824 */ /* 0x000fe200078e00ff */
[----:B------:R-:W-:-:S02]  /*1680*/  @P0 SHF.L.U64.HI R25, R10, R25, R11 ;  /* 0x000000190a190219 */ /* 0x000fc4000001020b */
[----:B------:R-:W-:Y:S02]  /*1690*/  @P0 LOP3.LUT R10, R19, R24, RZ, 0xfc, !PT ;  /* 0x00000018130a0212 */ /* 0x000fe400078efcff */
[----:B------:R-:W-:Y:S02]  /*16a0*/  @P0 SHF.R.U32.HI R16, RZ, R16, R17 ;  /* 0x00000010ff100219 */ /* 0x000fe40000011611 */
[----:B------:R-:W-:Y:S02]  /*16b0*/  SHF.L.U64.HI R12, R12, 0x2, R13 ;  /* 0x000000020c0c7819 */ /* 0x000fe4000001020d */
[----:B------:R-:W-:Y:S02]  /*16c0*/  SHF.L.W.U32.HI R18, R13, 0x2, R10 ;  /* 0x000000020d127819 */ /* 0x000fe40000010e0a */
[----:B------:R-:W-:Y:S02]  /*16d0*/  @P0 LOP3.LUT R11, R25, R16, RZ, 0xfc, !PT ;  /* 0x00000010190b0212 */ /* 0x000fe400078efcff */
        /* <DEDUP_REMOVED lines=32> */
.L_x_49:
[----:B------:R-:W-:Y:S05]  /*18e0*/  BSYNC.RECONVERGENT B3 ;  /* 0x0000000000037941 */ /* 0x000fea0003800200 */
.L_x_48:
        /* <DEDUP_REMOVED lines=26> */
[----:B------:R-:W-:Y:S01]  /*1a90*/  SHF.R.U64 R18, R18, 0xa, R13 ;  /* 0x0000000a12127819 */ /* 0x000fe2000000120d */
[----:B------:R-:W-:-:S03]  /*1aa0*/  IMAD.SHL.U32 R12, R12, 0x100000, RZ ;  /* 0x001000000c0c7824 */ /* 0x000fc600078e00ff */
[----:B------:R-:W-:-:S03]  /*1ab0*/  IADD3 R18, P2, PT, R18, 0x1, RZ ;  /* 0x0000000112127810 */ /* 0x000fc60007f5e0ff */
[----:B------:R-:W-:Y:S01]  /*1ac0*/  @P1 IMAD.MOV R11, RZ, RZ, -R11 ;  /* 0x000000ffff0b1224 */ /* 0x000fe200078e0a0b */
[----:B------:R-:W-:-:S04]  /*1ad0*/  LEA.HI.X R13, R13, RZ, RZ, 0x16, P2 ;  /* 0x000000ff0d0d7211 */ /* 0x000fc800010fb4ff */
[--C-:B------:R-:W-:Y:S02]  /*1ae0*/  SHF.R.U64 R18, R18, 0x1, R13.reuse ;  /* 0x0000000112127819 */ /* 0x100fe4000000120d */
[----:B------:R-:W-:Y:S02]  /*1af0*/  SHF.R.U32.HI R13, RZ, 0x1, R13 ;  /* 0x00000001ff0d7819 */ /* 0x000fe4000001160d */
[----:B------:R-:W-:-:S04]  /*1b00*/  IADD3 R18, P2, P3, RZ, RZ, R18 ;  /* 0x000000ffff127210 */ /* 0x000fc80007b5e012 */
[----:B------:R-:W-:-:S04]  /*1b10*/  IADD3.X R10, PT, PT, R12, 0x3fe00000, R13, P2, P3 ;  /* 0x3fe000000c0a7810 */ /* 0x000fc800017e640d */
[----:B------:R-:W-:-:S07]  /*1b20*/  LOP3.LUT R9, R10, R9, RZ, 0xfc, !PT ;  /* 0x000000090a097212 */ /* 0x000fce00078efcff */
.L_x_43:
[----:B------:R-:W-:Y:S02]  /*1b30*/  IMAD.MOV.U32 R19, RZ, RZ, R9 ;  /* 0x000000ffff137224 */ /* 0x000fe400078e0009 */
[----:B------:R-:W-:Y:S02]  /*1b40*/  IMAD.MOV.U32 R9, RZ, RZ, 0x0 ;  /* 0x00000000ff097424 */ /* 0x000fe400078e00ff */
[----:B------:R-:W-:Y:S02]  /*1b50*/  IMAD.MOV.U32 R28, RZ, RZ, R11 ;  /* 0x000000ffff1c7224 */ /* 0x000fe400078e000b */
[----:B------:R-:W-:Y:S05]  /*1b60*/  RET.REL.NODEC R8 `(_Z18unrolledRiemannSumIdXadL_Z17logarithm_sin_expIdET_S1_EEEvS1_S1_iPS1_) ;  /* 0xffffffe408247950 */ /* 0x000fea0003c3ffff */
.L_x_50:
        /* <DEDUP_REMOVED lines=9> */
.L_x_206:


//--------------------- .text._Z20gridStrideRiemannSumIdXadL_Z17logarithm_sin_expIdET_S1_EEEvS1_S1_iPS1_ --------------------------
	.section	.text._Z20gridStrideRiemannSumIdXadL_Z17logarithm_sin_expIdET_S1_EEEvS1_S1_iPS1_,"ax",@progbits
	.align	128
        .global         _Z20gridStrideRiemannSumIdXadL_Z17logarithm_sin_expIdET_S1_EEEvS1_S1_iPS1_
        .type           _Z20gridStrideRiemannSumIdXadL_Z17logarithm_sin_expIdET_S1_EEEvS1_S1_iPS1_,@function
        .size           _Z20gridStrideRiemannSumIdXadL_Z17logarithm_sin_expIdET_S1_EEEvS1_S1_iPS1_,(.L_x_207 - _Z20gridStrideRiemannSumIdXadL_Z17logarithm_sin_expIdET_S1_EEEvS1_S1_iPS1_)
        .other          _Z20gridStrideRiemannSumIdXadL_Z17logarithm_sin_expIdET_S1_EEEvS1_S1_iPS1_,@"STO_CUDA_ENTRY STV_DEFAULT"
_Z20gridStrideRiemannSumIdXadL_Z17logarithm_sin_expIdET_S1_EEEvS1_S1_iPS1_:
.text._Z20gridStrideRiemannSumIdXadL_Z17logarithm_sin_expIdET_S1_EEEvS1_S1_iPS1_:
        /* <DEDUP_REMOVED lines=20> */
.L_x_57:
[----:B------:R-:W0:Y:S01]  /*0140*/  I2F.F64 R4, R0 ;  /* 0x0000000000047312 */ /* 0x000e220000201c00 */
[----:B------:R-:W-:Y:S01]  /*0150*/  IMAD.MOV.U32 R6, RZ, RZ, 0x652b82fe ;  /* 0x652b82feff067424 */ /* 0x000fe200078e00ff */
[----:B------:R-:W-:Y:S01]  /*0160*/  UMOV UR6, 0xfefa39ef ;  /* 0xfefa39ef00067882 */ /* 0x000fe20000000000 */
[----:B------:R-:W-:Y:S01]  /*0170*/  IMAD.MOV.U32 R7, RZ, RZ, 0x3ff71547 ;  /* 0x3ff71547ff077424 */ /* 0x000fe200078e00ff */
[----:B------:R-:W-:Y:S01]  /*0180*/  UMOV UR7, 0x3fe62e42 ;  /* 0x3fe62e4200077882 */ /* 0x000fe20000000000 */
[----:B------:R-:W-:Y:S01]  /*0190*/  BSSY.RECONVERGENT B1, `(.L_x_53) ;  /* 0x000003c000017945 */ /* 0x000fe20003800200 */
[----:B0-2---:R-:W-:-:S08]  /*01a0*/  DFMA R4, R4, R18, R16 ;  /* 0x000000120404722b */ /* 0x005fd00000000010 */
[----:B------:R-:W-:Y:S02]  /*01b0*/  DFMA R6, R4, R6, 6.75539944105574400000e+15 ;  /* 0x433800000406742b */ /* 0x000fe40000000006 */
[----:B------:R-:W-:-:S06]  /*01c0*/  FSETP.GEU.AND P1, PT, |R5|, 4.1917929649353027344, PT ;  /* 0x4086232b0500780b */ /* 0x000fcc0003f2e200 */
[----:B------:R-:W-:-:S08]  /*01d0*/  DADD R8, R6, -6.75539944105574400000e+15 ;  /* 0xc338000006087429 */ /* 0x000fd00000000000 */
[----:B------:R-:W-:Y:S01]  /*01e0*/  DFMA R10, R8, -UR6, R4 ;  /* 0x80000006080a7c2b */ /* 0x000fe20008000004 */
[----:B------:R-:W-:Y:S01]  /*01f0*/  UMOV UR6, 0x3b39803f ;  /* 0x3b39803f00067882 */ /* 0x000fe20000000000 */
[----:B------:R-:W-:-:S06]  /*0200*/  UMOV UR7, 0x3c7abc9e ;  /* 0x3c7abc9e00077882 */ /* 0x000fcc0000000000 */
[----:B------:R-:W-:Y:S01]  /*0210*/  DFMA R8, R8, -UR6, R10 ;  /* 0x8000000608087c2b */ /* 0x000fe2000800000a */
[----:B------:R-:W-:Y:S01]  /*0220*/  UMOV UR6, 0x69ce2bdf ;  /* 0x69ce2bdf00067882 */ /* 0x000fe20000000000 */
[----:B------:R-:W-:Y:S01]  /*0230*/  IMAD.MOV.U32 R10, RZ, RZ, -0x35dec16 ;  /* 0xfca213eaff0a7424 */ /* 0x000fe200078e00ff */
[----:B------:R-:W-:Y:S01]  /*0240*/  UMOV UR7, 0x3e5ade15 ;  /* 0x3e5ade1500077882 */ /* 0x000fe20000000000 */
[----:B------:R-:W-:-:S06]  /*0250*/  IMAD.MOV.U32 R11, RZ, RZ, 0x3e928af3 ;  /* 0x3e928af3ff0b7424 */ /* 0x000fcc00078e00ff */
[----:B------:R-:W-:Y:S01]  /*0260*/  DFMA R10, R8, UR6, R10 ;  /* 0x00000006080a7c2b */ /* 0x000fe2000800000a */
        /* <DEDUP_REMOVED lines=16> */
[----:B------:R-:W-:Y:S01]  /*0370*/  DFMA R10, R4, R4, 1 ;  /* 0x3ff00000040a742b */ /* 0x000fe20000000004 */
[----:B------:R-:W-:-:S05]  /*0380*/  UMOV UR7, 0x3fa55555 ;  /* 0x3fa5555500077882 */ /* 0x000fca0000000000 */
[----:B------:R-:W0:Y:S01]  /*0390*/  F2F.F32.F64 R20, R10 ;  /* 0x0000000a00147310 */ /* 0x000e220000301000 */
[----:B------:R-:W-:Y:S01]  /*03a0*/  DFMA R12, R8, R12, UR6 ;  /* 0x00000006080c7e2b */ /* 0x000fe2000800000c */
[----:B------:R-:W-:Y:S01]  /*03b0*/  UMOV UR6, 0x55555511 ;  /* 0x5555551100067882 */ /* 0x000fe20000000000 */
[----:B------:R-:W-:-:S06]  /*03c0*/  UMOV UR7, 0x3fc55555 ;  /* 0x3fc5555500077882 */ /* 0x000fcc0000000000 */
[----:B------:R-:W-:Y:S01]  /*03d0*/  DFMA R12, R8, R12, UR6 ;  /* 0x00000006080c7e2b */ /* 0x000fe2000800000c */
[----:B------:R-:W-:Y:S01]  /*03e0*/  UMOV UR6, 0xb ;  /* 0x0000000b00067882 */ /* 0x000fe20000000000 */
[----:B------:R-:W-:Y:S01]  /*03f0*/  UMOV UR7, 0x3fe00000 ;  /* 0x3fe0000000077882 */ /* 0x000fe20000000000 */
[----:B0-----:R-:W-:-:S05]  /*0400*/  FSETP.GEU.AND P0, PT, |R20|, 1.175494350822287508e-38, PT ;  /* 0x008000001400780b */ /* 0x001fca0003f0e200 */
[----:B------:R-:W-:-:S08]  /*0410*/  DFMA R12, R8, R12, UR6 ;  /* 0x00000006080c7e2b */ /* 0x000fd0000800000c */
[----:B------:R-:W-:Y:S01]  /*0420*/  DFMA R12, R8, R12, 1 ;  /* 0x3ff00000080c742b */ /* 0x000fe2000000000c */
[----:B------:R-:W-:-:S07]  /*0430*/  @!P0 FMUL R20, R20, 16777216 ;  /* 0x4b80000014148820 */ /* 0x000fce0000400000 */
[----:B------:R-:W-:Y:S01]  /*0440*/  DFMA R8, R8, R12, 1 ;  /* 0x3ff000000808742b */ /* 0x000fe2000000000c */
[----:B------:R-:W0:Y:S09]  /*0450*/  MUFU.LG2 R20, R20 ;  /* 0x0000001400147308 */ /* 0x000e320000000c00 */
[----:B------:R-:W-:-:S02]  /*0460*/  IMAD R23, R6, 0x100000, R9 ;  /* 0x0010000006177824 */ /* 0x000fc400078e0209 */
[----:B------:R-:W-:Y:S01]  /*0470*/  IMAD.MOV.U32 R22, RZ, RZ, R8 ;  /* 0x000000ffff167224 */ /* 0x000fe200078e0008 */
[----:B------:R-:W-:Y:S06]  /*0480*/  @!P1 BRA `(.L_x_54) ;  /* 0x0000000000309947 */ /* 0x000fec0003800000 */
        /* <DEDUP_REMOVED lines=12> */
.L_x_54:
[----:B------:R-:W-:Y:S05]  /*0550*/  BSYNC.RECONVERGENT B1 ;  /* 0x0000000000017941 */ /* 0x000fea0003800200 */
.L_x_53:
[----:B------:R-:W-:Y:S01]  /*0560*/  DSETP.NEU.AND P1, PT, |R22|, +INF , PT ;  /* 0x7ff000001600742a */ /* 0x000fe20003f2d200 */
[----:B------:R-:W-:Y:S01]  /*0570*/  BSSY.RECONVERGENT B1, `(.L_x_55) ;  /* 0x000001b000017945 */ /* 0x000fe20003800200 */
[----:B0-----:R-:W-:-:S12]  /*0580*/  @!P0 FADD R20, R20, -24 ;  /* 0xc1c0000014148421 */ /* 0x001fd80000000000 */
        /* <DEDUP_REMOVED lines=20> */
[----:B------:R-:W-:-:S07]  /*06d0*/  MOV R14, 0x6f0 ;  /* 0x000006f0000e7802 */ /* 0x000fce0000000f00 */
[----:B------:R-:W-:Y:S05]  /*06e0*/  CALL.REL.NOINC `($_Z20gridStrideRiemannSumIdXadL_Z17logarithm_sin_expIdET_S1_EEEvS1_S1_iPS1_$__internal_trig_reduction_slowpathd) ;  /* 0x0000000000a87944 */ /* 0x000fea0003c00000 */
[----:B------:R-:W-:Y:S02]  /*06f0*/  IMAD.MOV.U32 R28, RZ, RZ, R4 ;  /* 0x000000ffff1c7224 */ /* 0x000fe400078e0004 */
[----:B------:R-:W-:Y:S02]  /*0700*/  IMAD.MOV.U32 R26, RZ, RZ, R8 ;  /* 0x000000ffff1a7224 */ /* 0x000fe400078e0008 */
[----:B------:R-:W-:-:S07]  /*0710*/  IMAD.MOV.U32 R27, RZ, RZ, R9 ;  /* 0x000000ffff1b7224 */ /* 0x000fce00078e0009 */
.L_x_56:
[----:B------:R-:W-:Y:S05]  /*0720*/  BSYNC.RECONVERGENT B1 ;  /* 0x0000000000017941 */ /* 0x000fea0003800200 */
.L_x_55:
        /* <DEDUP_REMOVED lines=34> */
.L_x_52:
[----:B------:R-:W-:Y:S05]  /*0950*/  BSYNC.RECONVERGENT B0 ;  /* 0x0000000000007941 */ /* 0x000fea0003800200 */
.L_x_51:
[----:B------:R-:W0:Y:S02]  /*0960*/  LDC.64 R4, c[0x0][0x398] ;  /* 0x0000e600ff047b82 */ /* 0x000e240000000a00 */
[----:B0-----:R-:W-:Y:S01]  /*0970*/  REDG.E.ADD.F64.RN.STRONG.GPU desc[UR4][R4.64], R2 ;  /* 0x00000002040079a6 */ /* 0x001fe2000c12ff04 */
[----:B------:R-:W-:Y:S05]  /*0980*/  EXIT ;  /* 0x000000000000794d */ /* 0x000fea0003800000 */
        .type           $_Z20gridStrideRiemannSumIdXadL_Z17logarithm_sin_expIdET_S1_EEEvS1_S1_iPS1_$__internal_trig_reduction_slowpathd,@function
        .size           $_Z20gridStrideRiemannSumIdXadL_Z17logarithm_sin_expIdET_S1_EEEvS1_S1_iPS1_$__internal_trig_reduction_slowpathd,(.L_x_207 - $_Z20gridStrideRiemannSumIdXadL_Z17logarithm_sin_expIdET_S1_EEEvS1_S1_iPS1_$__internal_trig_reduction_slowpathd)
$_Z20gridStrideRiemannSumIdXadL_Z17logarithm_sin_expIdET_S1_EEEvS1_S1_iPS1_$__internal_trig_reduction_slowpathd:
        /* <DEDUP_REMOVED lines=24> */
.L_x_62:
        /* <DEDUP_REMOVED lines=20> */
[----:B------:R-:W-:Y:S02]  /*0c50*/  VIADD R24, R24, 0x1 ;  /* 0x0000000118187836 */ /* 0x000fe40000000000 */
[----:B------:R-:W-:Y:S01]  /*0c60*/  IMAD.X R8, RZ, RZ, R8, P0 ;  /* 0x000000ffff087224 */ /* 0x000fe200000e0608 */
[----:B------:R-:W-:Y:S02]  /*0c70*/  ISETP.NE.AND P0, PT, R22, -0xf, PT ;  /* 0xfffffff11600780c */ /* 0x000fe40003f05270 */
[----:B------:R-:W-:-:S05]  /*0c80*/  IADD3.X R26, P1, PT, R9, R26, RZ, P1, !PT ;  /* 0x0000001a091a7210 */ /* 0x000fca0000f3e4ff */
[----:B0-----:R-:W-:Y:S02]  /*0c90*/  IMAD.X R7, RZ, RZ, R8, P1 ;  /* 0x000000ffff077224 */ /* 0x001fe400008e0608 */
[----:B------:R-:W-:-:S04]  /*0ca0*/  IMAD.MOV.U32 R6, RZ, RZ, R26 ;  /* 0x000000ffff067224 */ /* 0x000fc800078e001a */
[----:B------:R-:W-:Y:S05]  /*0cb0*/  @P0 BRA `(.L_x_62) ;  /* 0xfffffffc00940947 */ /* 0x000fea000383ffff */
[----:B------:R-:W-:Y:S05]  /*0cc0*/  BSYNC.RECONVERGENT B3 ;  /* 0x0000000000037941 */ /* 0x000fea0003800200 */
.L_x_61:
[----:B------:R-:W-:-:S07]  /*0cd0*/  IMAD.MOV.U32 R11, RZ, RZ, R10 ;  /* 0x000000ffff0b7224 */ /* 0x000fce00078e000a */
.L_x_60:
[----:B------:R-:W-:Y:S05]  /*0ce0*/  BSYNC.RECONVERGENT B2 ;  /* 0x0000000000027941 */ /* 0x000fea0003800200 */
.L_x_59:
        /* <DEDUP_REMOVED lines=40> */
[----:B------:R-:W-:Y:S02]  /*0f70*/  ISETP.NE.U32.AND P1, PT, R8, RZ, PT ;  /* 0x000000ff0800720c */ /* 0x000fe40003f25070 */
[----:B------:R-:W-:Y:S02]  /*0f80*/  SEL R7, R7, R10, P0 ;  /* 0x0000000a07077207 */ /* 0x000fe40000000000 */
[----:B------:R-:W-:Y:S01]  /*0f90*/  SEL R11, R13, R8, !P1 ;  /* 0x000000080d0b7207 */ /* 0x000fe20004800000 */
[----:B------:R-:W-:-:S05]  /*0fa0*/  @!P0 IMAD.MOV R6, RZ, RZ, -R6 ;  /* 0x000000ffff068224 */ /* 0x000fca00078e0a06 */
[----:B------:R-:W0:Y:S02]  /*0fb0*/  FLO.U32 R11, R11 ;  /* 0x0000000b000b7300 */ /* 0x000e2400000e0000 */
[C---:B0-----:R-:W-:Y:S02]  /*0fc0*/  IADD3 R12, PT, PT, -R11.reuse, 0x1f, RZ ;  /* 0x0000001f0b0c7810 */ /* 0x041fe40007ffe1ff */
[----:B------:R-:W-:-:S03]  /*0fd0*/  IADD3 R9, PT, PT, -R11, 0x3f, RZ ;  /* 0x0000003f0b097810 */ /* 0x000fc60007ffe1ff */
[----:B------:R-:W-:-:S05]  /*0fe0*/  @P1 IMAD.MOV R9, RZ, RZ, R12 ;  /* 0x000000ffff091224 */ /* 0x000fca00078e020c */
[----:B------:R-:W-:-:S13]  /*0ff0*/  ISETP.NE.AND P1, PT, R9, RZ, PT ;  /* 0x000000ff0900720c */ /* 0x000fda0003f25270 */
[----:B------:R-:W-:Y:S05]  /*1000*/  @!P1 BRA `(.L_x_64) ;  /* 0x0000000000289947 */ /* 0x000fea0003800000 */
[--C-:B------:R-:W-:Y:S02]  /*1010*/  SHF.R.U64 R10, R6, 0x1, R7.reuse ;  /* 0x00000001060a7819 */ /* 0x100fe40000001207 */
[C---:B------:R-:W-:Y:S02]  /*1020*/  LOP3.LUT R6, R9.reuse, 0x3f, RZ, 0xc0, !PT ;  /* 0x0000003f09067812 */ /* 0x040fe400078ec0ff */
        /* <DEDUP_REMOVED lines=8> */
.L_x_64:
[----:B------:R-:W-:Y:S05]  /*10b0*/  BSYNC.RECONVERGENT B2 ;  /* 0x0000000000027941 */ /* 0x000fea0003800200 */
.L_x_63:
[----:B------:R-:W-:-:S04]  /*10c0*/  IMAD.WIDE.U32 R10, R13, 0x2168c235, RZ ;  /* 0x2168c2350d0a7825 */ /* 0x000fc800078e00ff */
[----:B------:R-:W-:Y:S01]  /*10d0*/  IMAD.MOV.U32 R6, RZ, RZ, R11 ;  /* 0x000000ffff067224 */ /* 0x000fe200078e000b */
[----:B------:R-:W-:Y:S01]  /*10e0*/  IADD3 RZ, P1, PT, R10, R10, RZ ;  /* 0x0000000a0aff7210 */ /* 0x000fe20007f3e0ff */
[----:B------:R-:W-:Y:S02]  /*10f0*/  IMAD.MOV.U32 R7, RZ, RZ, RZ ;  /* 0x000000ffff077224 */ /* 0x000fe400078e00ff */
[----:B------:R-:W-:-:S04]  /*1100*/  IMAD.HI.U32 R11, R8, -0x36f0255e, RZ ;  /* 0xc90fdaa2080b7827 */ /* 0x000fc800078e00ff */
[----:B------:R-:W-:-:S04]  /*1110*/  IMAD.WIDE.U32 R6, R13, -0x36f0255e, R6 ;  /* 0xc90fdaa20d067825 */ /* 0x000fc800078e0006 */
[C---:B------:R-:W-:Y:S02]  /*1120*/  IMAD R13, R8.reuse, -0x36f0255e, RZ ;  /* 0xc90fdaa2080d7824 */ /* 0x040fe400078e02ff */
[----:B------:R-:W-:-:S04]  /*1130*/  IMAD.WIDE.U32 R6, P2, R8, 0x2168c235, R6 ;  /* 0x2168c23508067825 */ /* 0x000fc80007840006 */
[----:B------:R-:W-:Y:S01]  /*1140*/  IMAD.X R8, RZ, RZ, R11, P2 ;  /* 0x000000ffff087224 */ /* 0x000fe200010e060b */
[----:B------:R-:W-:Y:S02]  /*1150*/  IADD3 R7, P2, PT, R13, R7, RZ ;  /* 0x000000070d077210 */ /* 0x000fe40007f5e0ff */
[----:B------:R-:W-:Y:S02]  /*1160*/  IADD3.X RZ, P1, PT, R6, R6, RZ, P1, !PT ;  /* 0x0000000606ff7210 */ /* 0x000fe40000f3e4ff */
        /* <DEDUP_REMOVED lines=12> */
[----:B------:R-:W-:-:S02]  /*1230*/  SHF.R.U32.HI R9, RZ, 0x1e, R5 ;  /* 0x0000001eff097819 */ /* 0x000fc40000011605 */
[----:B------:R-:W-:Y:S01]  /*1240*/  SHF.R.U64 R8, R8, 0xa, R7 ;  /* 0x0000000a08087819 */ /* 0x000fe20000001207 */
[----:B------:R-:W-:Y:S01]  /*1250*/  IMAD.SHL.U32 R6, R6, 0x100000, RZ ;  /* 0x0010000006067824 */ /* 0x000fe200078e00ff */
[----:B------:R-:W-:Y:S02]  /*1260*/  LEA.HI R4, R4, R9, RZ, 0x1 ;  /* 0x0000000904047211 */ /* 0x000fe400078f08ff */
[----:B------:R-:W-:Y:S02]  /*1270*/  IADD3 R8, P2, PT, R8, 0x1, RZ ;  /* 0x0000000108087810 */ /* 0x000fe40007f5e0ff */
[----:B------:R-:W-:Y:S01]  /*1280*/  @!P0 LOP3.LUT R23, R23, 0x80000000, RZ, 0x3c, !PT ;  /* 0x8000000017178812 */ /* 0x000fe200078e3cff */
[----:B------:R-:W-:Y:S01]  /*1290*/  @P1 IMAD.MOV R4, RZ, RZ, -R4 ;  /* 0x000000ffff041224 */ /* 0x000fe200078e0a04 */
[----:B------:R-:W-:-:S04]  /*12a0*/  LEA.HI.X R7, R7, RZ, RZ, 0x16, P2 ;  /* 0x000000ff07077211 */ /* 0x000fc800010fb4ff */
[--C-:B------:R-:W-:Y:S02]  /*12b0*/  SHF.R.U64 R8, R8, 0x1, R7.reuse ;  /* 0x0000000108087819 */ /* 0x100fe40000001207 */
[----:B------:R-:W-:Y:S02]  /*12c0*/  SHF.R.U32.HI R5, RZ, 0x1, R7 ;  /* 0x00000001ff057819 */ /* 0x000fe40000011607 */
[----:B------:R-:W-:-:S04]  /*12d0*/  IADD3 R8, P2, P3, RZ, RZ, R8 ;  /* 0x000000ffff087210 */ /* 0x000fc80007b5e008 */
[----:B------:R-:W-:-:S04]  /*12e0*/  IADD3.X R6, PT, PT, R6, 0x3fe00000, R5, P2, P3 ;  /* 0x3fe0000006067810 */ /* 0x000fc800017e6405 */
[----:B------:R-:W-:-:S07]  /*12f0*/  LOP3.LUT R9, R6, R23, RZ, 0xfc, !PT ;  /* 0x0000001706097212 */ /* 0x000fce00078efcff */
.L_x_58:
[----:B------:R-:W-:-:S04]  /*1300*/  IMAD.MOV.U32 R15, RZ, RZ, 0x0 ;  /* 0x00000000ff0f7424 */ /* 0x000fc800078e00ff */
[----:B------:R-:W-:Y:S05]  /*1310*/  RET.REL.NODEC R14 `(_Z20gridStrideRiemannSumIdXadL_Z17logarithm_sin_expIdET_S1_EEEvS1_S1_iPS1_) ;  /* 0xffffffec0e387950 */ /* 0x000fea0003c3ffff */
.L_x_65:
        /* <DEDUP_REMOVED lines=14> */
.L_x_207:


//--------------------- .text._Z15naiveRiemannSumIdXadL_Z17logarithm_sin_expIdET_S1_EEEvS1_S1_iPS1_ --------------------------
	.section	.text._Z15naiveRiemannSumIdXadL_Z17logarithm_sin_expIdET_S1_EEEvS1_S1_iPS1_,"ax",@progbits
	.align	128
        .global         _Z15naiveRiemannSumIdXadL_Z17logarithm_sin_expIdET_S1_EEEvS1_S1_iPS1_
        .type           _Z15naiveRiemannSumIdXadL_Z17logarithm_sin_expIdET_S1_EEEvS1_S1_iPS1_,@function
        .size           _Z15naiveRiemannSumIdXadL_Z17logarithm_sin_expIdET_S1_EEEvS1_S1_iPS1_,(.L_x_208 - _Z15naiveRiemannSumIdXadL_Z17logarithm_sin_expIdET_S1_EEEvS1_S1_iPS1_)
        .other          _Z15naiveRiemannSumIdXadL_Z17logarithm_sin_expIdET_S1_EEEvS1_S1_iPS1_,@"STO_CUDA_ENTRY STV_DEFAULT"
_Z15naiveRiemannSumIdXadL_Z17logarithm_sin_expIdET_S1_EEEvS1_S1_iPS1_:
.text._Z15naiveRiemannSumIdXadL_Z17logarithm_sin_expIdET_S1_EEEvS1_S1_iPS1_:
        /* <DEDUP_REMOVED lines=20> */
.L_x_72:
        /* <DEDUP_REMOVED lines=65> */
.L_x_69:
[----:B------:R-:W-:Y:S05]  /*0550*/  BSYNC.RECONVERGENT B1 ;  /* 0x0000000000017941 */ /* 0x000fea0003800200 */
.L_x_68:
        /* <DEDUP_REMOVED lines=24> */
[----:B------:R-:W-:Y:S05]  /*06e0*/  CALL.REL.NOINC `($_Z15naiveRiemannSumIdXadL_Z17logarithm_sin_expIdET_S1_EEEvS1_S1_iPS1_$__internal_trig_reduction_slowpathd) ;  /* 0x0000000000a87944 */ /* 0x000fea0003c00000 */
[----:B------:R-:W-:Y:S02]  /*06f0*/  IMAD.MOV.U32 R28, RZ, RZ, R4 ;  /* 0x000000ffff1c7224 */ /* 0x000fe400078e0004 */
[----:B------:R-:W-:Y:S02]  /*0700*/  IMAD.MOV.U32 R26, RZ, RZ, R8 ;  /* 0x000000ffff1a7224 */ /* 0x000fe400078e0008 */
[----:B------:R-:W-:-:S07]  /*0710*/  IMAD.MOV.U32 R27, RZ, RZ, R9 ;  /* 0x000000ffff1b7224 */ /* 0x000fce00078e0009 */
.L_x_71:
[----:B------:R-:W-:Y:S05]  /*0720*/  BSYNC.RECONVERGENT B1 ;  /* 0x0000000000017941 */ /* 0x000fea0003800200 */
.L_x_70:
        /* <DEDUP_REMOVED lines=34> */
.L_x_67:
[----:B------:R-:W-:Y:S05]  /*0950*/  BSYNC.RECONVERGENT B0 ;  /* 0x0000000000007941 */ /* 0x000fea0003800200 */
.L_x_66:
[----:B------:R-:W0:Y:S02]  /*0960*/  LDC.64 R4, c[0x0][0x398] ;  /* 0x0000e600ff047b82 */ /* 0x000e240000000a00 */
[----:B0-----:R-:W-:Y:S01]  /*0970*/  REDG.E.ADD.F64.RN.STRONG.GPU desc[UR4][R4.64], R2 ;  /* 0x00000002040079a6 */ /* 0x001fe2000c12ff04 */
[----:B------:R-:W-:Y:S05]  /*0980*/  EXIT ;  /* 0x000000000000794d */ /* 0x000fea0003800000 */
        .type           $_Z15naiveRiemannSumIdXadL_Z17logarithm_sin_expIdET_S1_EEEvS1_S1_iPS1_$__internal_trig_reduction_slowpathd,@function
        .size           $_Z15naiveRiemannSumIdXadL_Z17logarithm_sin_expIdET_S1_EEEvS1_S1_iPS1_$__internal_trig_reduction_slowpathd,(.L_x_208 - $_Z15naiveRiemannSumIdXadL_Z17logarithm_sin_expIdET_S1_EEEvS1_S1_iPS1_$__internal_trig_reduction_slowpathd)
$_Z15naiveRiemannSumIdXadL_Z17logarithm_sin_expIdET_S1_EEEvS1_S1_iPS1_$__internal_trig_reduction_slowpathd:
        /* <DEDUP_REMOVED lines=24> */
.L_x_77:
        /* <DEDUP_REMOVED lines=28> */
.L_x_76:
[----:B------:R-:W-:-:S07]  /*0cd0*/  IMAD.MOV.U32 R11, RZ, RZ, R10 ;  /* 0x000000ffff0b7224 */ /* 0x000fce00078e000a */
.L_x_75:
[----:B------:R-:W-:Y:S05]  /*0ce0*/  BSYNC.RECONVERGENT B2 ;  /* 0x0000000000027941 */ /* 0x000fea0003800200 */
.L_x_74:
        /* <DEDUP_REMOVED lines=60> */
.L_x_79:
[----:B------:R-:W-:Y:S05]  /*10b0*/  BSYNC.RECONVERGENT B2 ;  /* 0x0000000000027941 */ /* 0x000fea0003800200 */
.L_x_78:
        /* <DEDUP_REMOVED lines=36> */
.L_x_73:
[----:B------:R-:W-:-:S04]  /*1300*/  IMAD.MOV.U32 R15, RZ, RZ, 0x0 ;  /* 0x00000000ff0f7424 */ /* 0x000fc800078e00ff */
[----:B------:R-:W-:Y:S05]  /*1310*/  RET.REL.NODEC R14 `(_Z15naiveRiemannSumIdXadL_Z17logarithm_sin_expIdET_S1_EEEvS1_S1_iPS1_) ;  /* 0xffffffec0e387950 */ /* 0x000fea0003c3ffff */
.L_x_80:
        /* <DEDUP_REMOVED lines=14> */
.L_x_208:


//--------------------- .text._Z22sharedMemoryRiemannSumIdXadL_Z13logarithm_expIdET_S1_EEEvS1_S1_iPS1_ --------------------------
	.section	.text._Z22sharedMemoryRiemannSumIdXadL_Z13logarithm_expIdET_S1_EEEvS1_S1_iPS1_,"ax",@progbits
	.align	128
        .global         _Z22sharedMemoryRiemannSumIdXadL_Z13logarithm_expIdET_S1_EEEvS1_S1_iPS1_
        .type           _Z22sharedMemoryRiemannSumIdXadL_Z13logarithm_expIdET_S1_EEEvS1_S1_iPS1_,@function
        .size           _Z22sharedMemoryRiemannSumIdXadL_Z13logarithm_expIdET_S1_EEEvS1_S1_iPS1_,(.L_x_219 - _Z22sharedMemoryRiemannSumIdXadL_Z13logarithm_expIdET_S1_EEEvS1_S1_iPS1_)
        .other          _Z22sharedMemoryRiemannSumIdXadL_Z13logarithm_expIdET_S1_EEEvS1_S1_iPS1_,@"STO_CUDA_ENTRY STV_DEFAULT"
_Z22sharedMemoryRiemannSumIdXadL_Z13logarithm_expIdET_S1_EEEvS1_S1_iPS1_:
.text._Z22sharedMemoryRiemannSumIdXadL_Z13logarithm_expIdET_S1_EEEvS1_S1_iPS1_:
[----:B------:R-:W-:Y:S01]  /*0000*/  LDC R1, c[0x0][0x37c] ;  /* 0x0000df00ff017b82 */ /* 0x000fe20000000800 */
[----:B------:R-:W0:Y:S07]  /*0010*/  S2R R0, SR_TID.X ;  /* 0x0000000000007919 */ /* 0x000e2e0000002100 */
[----:B------:R-:W0:Y:S01]  /*0020*/  S2UR UR4, SR_CTAID.X ;  /* 0x00000000000479c3 */ /* 0x000e220000002500 */
[----:B------:R-:W1:Y:S01]  /*0030*/  LDCU UR6, c[0x0][0x390] ;  /* 0x00007200ff0677ac */ /* 0x000e620008000800 */
[----:B------:R-:W-:Y:S01]  /*0040*/  BSSY.RECONVERGENT B0, `(.L_x_81) ;  /* 0x0000022000007945 */ /* 0x000fe20003800200 */
[----:B------:R-:W-:-:S05]  /*0050*/  CS2R R4, SRZ ;  /* 0x0000000000047805 */ /* 0x000fca000001ff00 */
[----:B------:R-:W0:Y:S02]  /*0060*/  LDC R11, c[0x0][0x360] ;  /* 0x0000d800ff0b7b82 */ /* 0x000e240000000800 */
[----:B0-----:R-:W-:-:S05]  /*0070*/  IMAD R8, R11, UR4, R0 ;  /* 0x000000040b087c24 */ /* 0x001fca000f8e0200 */
[----:B-1----:R-:W-:-:S13]  /*0080*/  ISETP.GE.AND P0, PT, R8, UR6, PT ;  /* 0x0000000608007c0c */ /* 0x002fda000bf06270 */
[----:B------:R-:W-:Y:S05]  /*0090*/  @P0 BRA `(.L_x_82) ;  /* 0x0000000000700947 */ /* 0x000fea0003800000 */
[----:B------:R-:W0:Y:S01]  /*00a0*/  LDC.64 R2, c[0x0][0x380] ;  /* 0x0000e000ff027b82 */ /* 0x000e220000000a00 */
[----:B------:R-:W1:Y:S01]  /*00b0*/  LDCU UR4, c[0x0][0x370] ;  /* 0x00006e00ff0477ac */ /* 0x000e620008000800 */
[----:B------:R-:W-:Y:S01]  /*00c0*/  IMAD.MOV.U32 R10, RZ, RZ, R8 ;  /* 0x000000ffff0a7224 */ /* 0x000fe200078e0008 */
[----:B------:R-:W-:-:S05]  /*00d0*/  CS2R R4, SRZ ;  /* 0x0000000000047805 */ /* 0x000fca000001ff00 */
[----:B------:R-:W2:Y:S01]  /*00e0*/  LDC.64 R6, c[0x0][0x388] ;  /* 0x0000e200ff067b82 */ /* 0x000ea20000000a00 */
[----:B-1----:R-:W-:-:S07]  /*00f0*/  IMAD R11, R11, UR4, RZ ;  /* 0x000000040b0b7c24 */ /* 0x002fce000f8e02ff */
.L_x_83:
[----:B------:R1:W0:Y:S01]  /*0100*/  I2F.F64 R8, R10 ;  /* 0x0000000a00087312 */ /* 0x0002220000201c00 */
[----:B------:R-:W-:Y:S01]  /*0110*/  IMAD.MOV.U32 R14, RZ, RZ, 0x3bbb989d ;  /* 0x3bbb989dff0e7424 */ /* 0x000fe200078e00ff */
[----:B------:R-:W-:Y:S02]  /*0120*/  MOV R15, 0x437c0000 ;  /* 0x437c0000000f7802 */ /* 0x000fe40000000f00 */
[----:B-1----:R-:W-:Y:S01]  /*0130*/  IADD3 R10, PT, PT, R11, R10, RZ ;  /* 0x0000000a0b0a7210 */ /* 0x002fe20007ffe0ff */
[----:B0-2---:R-:W-:-:S06]  /*0140*/  DFMA R8, R8, R6, R2 ;  /* 0x000000060808722b */ /* 0x005fcc0000000002 */
[----:B------:R-:W0:Y:S02]  /*0150*/  F2F.F32.F64 R12, R8 ;  /* 0x00000008000c7310 */ /* 0x000e240000301000 */
[----:B0-----:R-:W-:-:S13]  /*0160*/  FSETP.GEU.AND P0, PT, |R12|, 1.175494350822287508e-38, PT ;  /* 0x008000000c00780b */ /* 0x001fda0003f0e200 */
[----:B------:R-:W-:-:S04]  /*0170*/  @!P0 FMUL R12, R12, 16777216 ;  /* 0x4b8000000c0c8820 */ /* 0x000fc80000400000 */
[----:B------:R-:W0:Y:S02]  /*0180*/  MUFU.LG2 R13, R12 ;  /* 0x0000000c000d7308 */ /* 0x000e240000000c00 */
[----:B0-----:R-:W-:Y:S01]  /*0190*/  @!P0 FADD R13, R13, -24 ;  /* 0xc1c000000d0d8421 */ /* 0x001fe20000000000 */
[----:B------:R-:W-:-:S03]  /*01a0*/  ISETP.GE.AND P0, PT, R10, UR6, PT ;  /* 0x000000060a007c0c */ /* 0x000fc6000bf06270 */
[----:B------:R-:W-:-:S04]  /*01b0*/  FFMA.SAT R14, R13, R14, 0.5 ;  /* 0x3f0000000d0e7423 */ /* 0x000fc8000000200e */
[----:B------:R-:W-:-:S04]  /*01c0*/  FFMA.RM R14, R14, R15, 12582913 ;  /* 0x4b4000010e0e7423 */ /* 0x000fc8000000400f */
[C---:B------:R-:W-:Y:S01]  /*01d0*/  FADD R16, R14.reuse, -12583039 ;  /* 0xcb40007f0e107421 */ /* 0x040fe20000000000 */
[----:B------:R-:W-:-:S03]  /*01e0*/  IMAD.SHL.U32 R14, R14, 0x800000, RZ ;  /* 0x008000000e0e7824 */ /* 0x000fc600078e00ff */
[----:B------:R-:W-:-:S04]  /*01f0*/  FFMA R16, R13, 1.4426950216293334961, -R16 ;  /* 0x3fb8aa3b0d107823 */ /* 0x000fc80000000810 */
[----:B------:R-:W-:-:S04]  /*0200*/  FFMA R16, R13, 1.925963033500011079e-08, R16 ;  /* 0x32a570600d107823 */ /* 0x000fc80000000010 */
[----:B------:R-:W0:Y:S02]  /*0210*/  MUFU.EX2 R9, R16 ;  /* 0x0000001000097308 */ /* 0x000e240000000800 */
[----:B0-----:R-:W-:-:S06]  /*0220*/  FMUL R9, R14, R9 ;  /* 0x000000090e097220 */ /* 0x001fcc0000400000 */
[----:B------:R-:W0:Y:S02]  /*0230*/  F2F.F64.F32 R8, R9 ;  /* 0x0000000900087310 */ /* 0x000e240000201800 */
[----:B0-----:R-:W-:Y:S01]  /*0240*/  DFMA R4, R8, R6, R4 ;  /* 0x000000060804722b */ /* 0x001fe20000000004 */
[----:B------:R-:W-:Y:S10]  /*0250*/  @!P0 BRA `(.L_x_83) ;  /* 0xfffffffc00a88947 */ /* 0x000ff4000383ffff */
.L_x_82:
[----:B------:R-:W-:Y:S05]  /*0260*/  BSYNC.RECONVERGENT B0 ;  /* 0x0000000000007941 */ /* 0x000fea0003800200 */
.L_x_81:
        /* <DEDUP_REMOVED lines=56> */
[----:B------:R-:W0:Y:S01]  /*05f0*/  LDC.64 R4, c[0x0][0x398] ;  /* 0x0000e600ff047b82 */ /* 0x000e220000000a00 */
[----:B------:R-:W0:Y:S02]  /*0600*/  LDCU.64 UR6, c[0x0][0x358] ;  /* 0x00006b00ff0677ac */ /* 0x000e240008000a00 */
[----:B0-----:R-:W-:Y:S01]  /*0610*/  REDG.E.ADD.F64.RN.STRONG.GPU desc[UR6][R4.64], R2 ;  /* 0x00000002040079a6 */ /* 0x001fe2000c12ff06 */
[----:B------:R-:W-:Y:S05]  /*0620*/  EXIT ;  /* 0x000000000000794d */ /* 0x000fea0003800000 */
.L_x_84:
        /* <DEDUP_REMOVED lines=13> */
.L_x_219:


//--------------------- .text._Z23warpOptimizedRiemannSumIdXadL_Z13logarithm_expIdET_S1_EEEvS1_S1_iPS1_ --------------------------
	.section	.text._Z23warpOptimizedRiemannSumIdXadL_Z13logarithm_expIdET_S1_EEEvS1_S1_iPS1_,"ax",@progbits
	.align	128
        .global         _Z23warpOptimizedRiemannSumIdXadL_Z13logarithm_expIdET_S1_EEEvS1_S1_iPS1_
        .type           _Z23warpOptimizedRiemannSumIdXadL_Z13logarithm_expIdET_S1_EEEvS1_S1_iPS1_,@function
        .size           _Z23warpOptimizedRiemannSumIdXadL_Z13logarithm_expIdET_S1_EEEvS1_S1_iPS1_,(.L_x_220 - _Z23warpOptimizedRiemannSumIdXadL_Z13logarithm_expIdET_S1_EEEvS1_S1_iPS1_)
        .other          _Z23warpOptimizedRiemannSumIdXadL_Z13logarithm_expIdET_S1_EEEvS1_S1_iPS1_,@"STO_CUDA_ENTRY STV_DEFAULT"
_Z23warpOptimizedRiemannSumIdXadL_Z13logarithm_expIdET_S1_EEEvS1_S1_iPS1_:
.text._Z23warpOptimizedRiemannSumIdXadL_Z13logarithm_expIdET_S1_EEEvS1_S1_iPS1_:
        /* <DEDUP_REMOVED lines=12> */
[----:B------:R-:W-:Y:S02]  /*00c0*/  MOV R10, R8 ;  /* 0x00000008000a7202 */ /* 0x000fe40000000f00 */
[----:B------:R-:W-:-:S04]  /*00d0*/  CS2R R2, SRZ ;  /* 0x0000000000027805 */ /* 0x000fc8000001ff00 */
[----:B------:R-:W2:Y:S01]  /*00e0*/  LDC.64 R6, c[0x0][0x388] ;  /* 0x0000e200ff067b82 */ /* 0x000ea20000000a00 */
[----:B-1----:R-:W-:-:S07]  /*00f0*/  IMAD R11, R11, UR4, RZ ;  /* 0x000000040b0b7c24 */ /* 0x002fce000f8e02ff */
.L_x_87:
[----:B------:R1:W0:Y:S01]  /*0100*/  I2F.F64 R8, R10 ;  /* 0x0000000a00087312 */ /* 0x0002220000201c00 */
[----:B------:R-:W-:Y:S01]  /*0110*/  HFMA2 R15, -RZ, RZ, 3.7421875, 0 ;  /* 0x437c0000ff0f7431 */ /* 0x000fe200000001ff */
        /* <DEDUP_REMOVED lines=12> */
[----:B------:R-:W-:-:S03]  /*01e0*/  SHF.L.U32 R14, R14, 0x17, RZ ;  /* 0x000000170e0e7819 */ /* 0x000fc600000006ff */
[----:B------:R-:W-:-:S04]  /*01f0*/  FFMA R16, R13, 1.4426950216293334961, -R16 ;  /* 0x3fb8aa3b0d107823 */ /* 0x000fc80000000810 */
[----:B------:R-:W-:-:S04]  /*0200*/  FFMA R16, R13, 1.925963033500011079e-08, R16 ;  /* 0x32a570600d107823 */ /* 0x000fc80000000010 */
[----:B------:R-:W0:Y:S02]  /*0210*/  MUFU.EX2 R9, R16 ;  /* 0x0000001000097308 */ /* 0x000e240000000800 */
[----:B0-----:R-:W-:-:S06]  /*0220*/  FMUL R9, R14, R9 ;  /* 0x000000090e097220 */ /* 0x001fcc0000400000 */
[----:B------:R-:W0:Y:S02]  /*0230*/  F2F.F64.F32 R8, R9 ;  /* 0x0000000900087310 */ /* 0x000e240000201800 */
[----:B0-----:R-:W-:Y:S01]  /*0240*/  DFMA R2, R8, R6, R2 ;  /* 0x000000060802722b */ /* 0x001fe20000000002 */
[----:B------:R-:W-:Y:S10]  /*0250*/  @!P0 BRA `(.L_x_87) ;  /* 0xfffffffc00a88947 */ /* 0x000ff4000383ffff */
.L_x_86:
[----:B------:R-:W-:Y:S05]  /*0260*/  BSYNC.RECONVERGENT B0 ;  /* 0x0000000000007941 */ /* 0x000fea0003800200 */
.L_x_85:
        /* <DEDUP_REMOVED lines=17> */
[----:B------:R-:W3:Y:S01]  /*0380*/  LDCU.64 UR4, c[0x0][0x358] ;  /* 0x00006b00ff0477ac */ /* 0x000ee20008000a00 */
[----:B-12---:R-:W-:-:S07]  /*0390*/  DADD R2, R10, R2 ;  /* 0x000000000a027229 */ /* 0x006fce0000000002 */
[----:B---3--:R-:W-:Y:S01]  /*03a0*/  REDG.E.ADD.F64.RN.STRONG.GPU desc[UR4][R4.64], R2 ;  /* 0x00000002040079a6 */ /* 0x008fe2000c12ff04 */
[----:B------:R-:W-:Y:S05]  /*03b0*/  EXIT ;  /* 0x000000000000794d */ /* 0x000fea0003800000 */
.L_x_88:
        /* <DEDUP_REMOVED lines=12> */
.L_x_220:


//--------------------- .text._Z18unrolledRiemannSumIdXadL_Z13logarithm_expIdET_S1_EEEvS1_S1_iPS1_ --------------------------
	.section	.text._Z18unrolledRiemannSumIdXadL_Z13logarithm_expIdET_S1_EEEvS1_S1_iPS1_,"ax",@progbits
	.align	128
        .global         _Z18unrolledRiemannSumIdXadL_Z13logarithm_expIdET_S1_EEEvS1_S1_iPS1_
        .type           _Z18unrolledRiemannSumIdXadL_Z13logarithm_expIdET_S1_EEEvS1_S1_iPS1_,@function
        .size           _Z18unrolledRiemannSumIdXadL_Z13logarithm_expIdET_S1_EEEvS1_S1_iPS1_,(.L_x_221 - _Z18unrolledRiemannSumIdXadL_Z13logarithm_expIdET_S1_EEEvS1_S1_iPS1_)
        .other          _Z18unrolledRiemannSumIdXadL_Z13logarithm_expIdET_S1_EEEvS1_S1_iPS1_,@"STO_CUDA_ENTRY STV_DEFAULT"
_Z18unrolledRiemannSumIdXadL_Z13logarithm_expIdET_S1_EEEvS1_S1_iPS1_:
.text._Z18unrolledRiemannSumIdXadL_Z13logarithm_expIdET_S1_EEEvS1_S1_iPS1_:
[----:B------:R-:W-:Y:S01]  /*0000*/  LDC R1, c[0x0][0x37c] ;  /* 0x0000df00ff017b82 */ /* 0x000fe20000000800 */
[----:B------:R-:W0:Y:S07]  /*0010*/  S2R R9, SR_TID.X ;  /* 0x0000000000097919 */ /* 0x000e2e0000002100 */
[----:B------:R-:W0:Y:S01]  /*0020*/  S2UR UR6, SR_CTAID.X ;  /* 0x00000000000679c3 */ /* 0x000e220000002500 */
[----:B------:R-:W1:Y:S01]  /*0030*/  LDCU UR7, c[0x0][0x390] ;  /* 0x00007200ff0777ac */ /* 0x000e620008000800 */
[----:B------:R-:W-:Y:S01]  /*0040*/  BSSY.RECONVERGENT B0, `(.L_x_89) ;  /* 0x0000039000007945 */ /* 0x000fe20003800200 */
[----:B------:R-:W-:Y:S01]  /*0050*/  CS2R R2, SRZ ;  /* 0x0000000000027805 */ /* 0x000fe2000001ff00 */
[----:B------:R-:W2:Y:S04]  /*0060*/  LDCU.64 UR4, c[0x0][0x358] ;  /* 0x00006b00ff0477ac */ /* 0x000ea80008000a00 */
[----:B------:R-:W0:Y:S02]  /*0070*/  LDC R8, c[0x0][0x360] ;  /* 0x0000d800ff087b82 */ /* 0x000e240000000800 */
[----:B0-----:R-:W-:-:S05]  /*0080*/  IMAD R9, R8, UR6, R9 ;  /* 0x0000000608097c24 */ /* 0x001fca000f8e0209 */
[----:B-1----:R-:W-:-:S13]  /*0090*/  ISETP.GE.AND P0, PT, R9, UR7, PT ;  /* 0x0000000709007c0c */ /* 0x002fda000bf06270 */
[----:B--2---:R-:W-:Y:S05]  /*00a0*/  @P0 BRA `(.L_x_90) ;  /* 0x0000000000c80947 */ /* 0x004fea0003800000 */
[----:B------:R-:W0:Y:S01]  /*00b0*/  LDC R0, c[0x0][0x390] ;  /* 0x0000e400ff007b82 */ /* 0x000e220000000800 */
[----:B------:R-:W1:Y:S01]  /*00c0*/  LDCU UR6, c[0x0][0x370] ;  /* 0x00006e00ff0677ac */ /* 0x000e620008000800 */
[----:B------:R-:W-:-:S06]  /*00d0*/  CS2R R2, SRZ ;  /* 0x0000000000027805 */ /* 0x000fcc000001ff00 */
[----:B------:R-:W2:Y:S08]  /*00e0*/  LDC.64 R4, c[0x0][0x380] ;  /* 0x0000e000ff047b82 */ /* 0x000eb00000000a00 */
[----:B------:R-:W3:Y:S01]  /*00f0*/  LDC.64 R6, c[0x0][0x388] ;  /* 0x0000e200ff067b82 */ /* 0x000ee20000000a00 */
[----:B-1----:R-:W-:-:S07]  /*0100*/  IMAD R8, R8, UR6, RZ ;  /* 0x0000000608087c24 */ /* 0x002fce000f8e02ff */
.L_x_93:
[----:B------:R-:W2:Y:S01]  /*0110*/  I2F.F64 R10, R9 ;  /* 0x00000009000a7312 */ /* 0x000ea20000201c00 */
[----:B------:R-:W-:Y:S01]  /*0120*/  MOV R16, 0x3bbb989d ;  /* 0x3bbb989d00107802 */ /* 0x000fe20000000f00 */
[----:B------:R-:W-:Y:S01]  /*0130*/  BSSY.RECONVERGENT B1, `(.L_x_91) ;  /* 0x0000028000017945 */ /* 0x000fe20003800200 */
[----:B--23--:R-:W-:Y:S01]  /*0140*/  DFMA R12, R10, R6, R4 ;  /* 0x000000060a0c722b */ /* 0x00cfe20000000004 */
[----:B------:R-:W-:-:S05]  /*0150*/  HFMA2 R10, -RZ, RZ, 3.7421875, 0 ;  /* 0x437c0000ff0a7431 */ /* 0x000fca00000001ff */
[----:B------:R-:W1:Y:S02]  /*0160*/  F2F.F32.F64 R11, R12 ;  /* 0x0000000c000b7310 */ /* 0x000e640000301000 */
[----:B-1----:R-:W-:-:S13]  /*0170*/  FSETP.GEU.AND P0, PT, |R11|, 1.175494350822287508e-38, PT ;  /* 0x008000000b00780b */ /* 0x002fda0003f0e200 */
[----:B------:R-:W-:-:S04]  /*0180*/  @!P0 FMUL R11, R11, 16777216 ;  /* 0x4b8000000b0b8820 */ /* 0x000fc80000400000 */
[----:B------:R1:W2:Y:S02]  /*0190*/  MUFU.LG2 R14, R11 ;  /* 0x0000000b000e7308 */ /* 0x0002a40000000c00 */
[----:B-1----:R-:W-:-:S04]  /*01a0*/  IADD3 R11, PT, PT, R8, R9, RZ ;  /* 0x00000009080b7210 */ /* 0x002fc80007ffe0ff */
[----:B0-----:R-:W-:Y:S02]  /*01b0*/  ISETP.GE.U32.AND P1, PT, R11, R0, PT ;  /* 0x000000000b00720c */ /* 0x001fe40003f26070 */
[----:B------:R-:W-:Y:S01]  /*01c0*/  IADD3 R9, PT, PT, R8, R11, RZ ;  /* 0x0000000b08097210 */ /* 0x000fe20007ffe0ff */
[----:B--2---:R-:W-:-:S03]  /*01d0*/  @!P0 FADD R14, R14, -24 ;  /* 0xc1c000000e0e8421 */ /* 0x004fc60000000000 */
[----:B------:R-:W-:Y:S01]  /*01e0*/  ISETP.GE.AND P0, PT, R9, R0, PT ;  /* 0x000000000900720c */ /* 0x000fe20003f06270 */
        /* <DEDUP_REMOVED lines=8> */
[----:B------:R-:W0:Y:S08]  /*0270*/  I2F.F64.U32 R12, R11 ;  /* 0x0000000b000c7312 */ /* 0x000e300000201800 */
[----:B------:R-:W1:Y:S01]  /*0280*/  F2F.F64.F32 R14, R15 ;  /* 0x0000000f000e7310 */ /* 0x000e620000201800 */
[-C--:B0-----:R-:W-:Y:S02]  /*0290*/  DFMA R12, R12, R6.reuse, R4 ;  /* 0x000000060c0c722b */ /* 0x081fe40000000004 */
[----:B-1----:R-:W-:Y:S01]  /*02a0*/  DFMA R2, R14, R6, R2 ;  /* 0x000000060e02722b */ /* 0x002fe20000000002 */
[----:B------:R-:W-:Y:S10]  /*02b0*/  @P1 BRA `(.L_x_92) ;  /* 0x00000000003c1947 */ /* 0x000ff40003800000 */
[----:B------:R-:W0:Y:S02]  /*02c0*/  F2F.F32.F64 R14, R12 ;  /* 0x0000000c000e7310 */ /* 0x000e240000301000 */
[----:B0-----:R-:W-:-:S13]  /*02d0*/  FSETP.GEU.AND P1, PT, |R14|, 1.175494350822287508e-38, PT ;  /* 0x008000000e00780b */ /* 0x001fda0003f2e200 */
[----:B------:R-:W-:-:S04]  /*02e0*/  @!P1 FMUL R14, R14, 16777216 ;  /* 0x4b8000000e0e9820 */ /* 0x000fc80000400000 */
[----:B------:R-:W0:Y:S02]  /*02f0*/  MUFU.LG2 R11, R14 ;  /* 0x0000000e000b7308 */ /* 0x000e240000000c00 */
[----:B0-----:R-:W-:-:S04]  /*0300*/  @!P1 FADD R11, R11, -24 ;  /* 0xc1c000000b0b9421 */ /* 0x001fc80000000000 */
[----:B------:R-:W-:-:S04]  /*0310*/  FFMA.SAT R15, R11, R16, 0.5 ;  /* 0x3f0000000b0f7423 */ /* 0x000fc80000002010 */
[----:B------:R-:W-:-:S04]  /*0320*/  FFMA.RM R15, R15, R10, 12582913 ;  /* 0x4b4000010f0f7423 */ /* 0x000fc8000000400a */
[C---:B------:R-:W-:Y:S01]  /*0330*/  FADD R10, R15.reuse, -12583039 ;  /* 0xcb40007f0f0a7421 */ /* 0x040fe20000000000 */
[----:B------:R-:W-:-:S03]  /*0340*/  SHF.L.U32 R15, R15, 0x17, RZ ;  /* 0x000000170f0f7819 */ /* 0x000fc600000006ff */
[----:B------:R-:W-:-:S04]  /*0350*/  FFMA R10, R11, 1.4426950216293334961, -R10 ;  /* 0x3fb8aa3b0b0a7823 */ /* 0x000fc8000000080a */
[----:B------:R-:W-:-:S06]  /*0360*/  FFMA R16, R11, 1.925963033500011079e-08, R10 ;  /* 0x32a570600b107823 */ /* 0x000fcc000000000a */
[----:B------:R-:W0:Y:S02]  /*0370*/  MUFU.EX2 R16, R16 ;  /* 0x0000001000107308 */ /* 0x000e240000000800 */
[----:B0-----:R-:W-:-:S06]  /*0380*/  FMUL R10, R15, R16 ;  /* 0x000000100f0a7220 */ /* 0x001fcc0000400000 */
[----:B------:R-:W0:Y:S02]  /*0390*/  F2F.F64.F32 R10, R10 ;  /* 0x0000000a000a7310 */ /* 0x000e240000201800 */
[----:B0-----:R-:W-:-:S11]  /*03a0*/  DFMA R2, R10, R6, R2 ;  /* 0x000000060a02722b */ /* 0x001fd60000000002 */
.L_x_92:
[----:B------:R-:W-:Y:S05]  /*03b0*/  BSYNC.RECONVERGENT B1 ;  /* 0x0000000000017941 */ /* 0x000fea0003800200 */
.L_x_91:
[----:B------:R-:W-:Y:S05]  /*03c0*/  @!P0 BRA `(.L_x_93) ;  /* 0xfffffffc00508947 */ /* 0x000fea000383ffff */
.L_x_90:
[----:B------:R-:W-:Y:S05]  /*03d0*/  BSYNC.RECONVERGENT B0 ;  /* 0x0000000000007941 */ /* 0x000fea0003800200 */
.L_x_89:
[----:B------:R-:W0:Y:S02]  /*03e0*/  LDC.64 R4, c[0x0][0x398] ;  /* 0x0000e600ff047b82 */ /* 0x000e240000000a00 */
[----:B0-----:R-:W-:Y:S01]  /*03f0*/  REDG.E.ADD.F64.RN.STRONG.GPU desc[UR4][R4.64], R2 ;  /* 0x00000002040079a6 */ /* 0x001fe2000c12ff04 */
[----:B------:R-:W-:Y:S05]  /*0400*/  EXIT ;  /* 0x000000000000794d */ /* 0x000fea0003800000 */
.L_x_94:
        /* <DEDUP_REMOVED lines=15> */
.L_x_221:


//--------------------- .text._Z20gridStrideRiemannSumIdXadL_Z13logarithm_expIdET_S1_EEEvS1_S1_iPS1_ --------------------------
	.section	.text._Z20gridStrideRiemannSumIdXadL_Z13logarithm_expIdET_S1_EEEvS1_S1_iPS1_,"ax",@progbits
	.align	128
        .global         _Z20gridStrideRiemannSumIdXadL_Z13logarithm_expIdET_S1_EEEvS1_S1_iPS1_
        .type           _Z20gridStrideRiemannSumIdXadL_Z13logarithm_expIdET_S1_EEEvS1_S1_iPS1_,@function
        .size           _Z20gridStrideRiemannSumIdXadL_Z13logarithm_expIdET_S1_EEEvS1_S1_iPS1_,(.L_x_222 - _Z20gridStrideRiemannSumIdXadL_Z13logarithm_expIdET_S1_EEEvS1_S1_iPS1_)
        .other          _Z20gridStrideRiemannSumIdXadL_Z13logarithm_expIdET_S1_EEEvS1_S1_iPS1_,@"STO_CUDA_ENTRY STV_DEFAULT"
_Z20gridStrideRiemannSumIdXadL_Z13logarithm_expIdET_S1_EEEvS1_S1_iPS1_:
.text._Z20gridStrideRiemannSumIdXadL_Z13logarithm_expIdET_S1_EEEvS1_S1_iPS1_:
[----:B------:R-:W-:Y:S01]  /*0000*/  LDC R1, c[0x0][0x37c] ;  /* 0x0000df00ff017b82 */ /* 0x000fe20000000800 */
[----:B------:R-:W0:Y:S07]  /*0010*/  S2R R0, SR_TID.X ;  /* 0x0000000000007919 */ /* 0x000e2e0000002100 */
[----:B------:R-:W0:Y:S01]  /*0020*/  S2UR UR4, SR_CTAID.X ;  /* 0x00000000000479c3 */ /* 0x000e220000002500 */
[----:B------:R-:W1:Y:S01]  /*0030*/  LDCU UR7, c[0x0][0x390] ;  /* 0x00007200ff0777ac */ /* 0x000e620008000800 */
[----:B------:R-:W-:Y:S01]  /*0040*/  BSSY.RECONVERGENT B0, `(.L_x_95) ;  /* 0x0000023000007945 */ /* 0x000fe20003800200 */
[----:B------:R-:W-:-:S05]  /*0050*/  CS2R R8, SRZ ;  /* 0x0000000000087805 */ /* 0x000fca000001ff00 */
[----:B------:R-:W0:Y:S08]  /*0060*/  LDC R13, c[0x0][0x360] ;  /* 0x0000d800ff0d7b82 */ /* 0x000e300000000800 */
[----:B------:R-:W2:Y:S01]  /*0070*/  LDC.64 R2, c[0x0][0x398] ;  /* 0x0000e600ff027b82 */ /* 0x000ea20000000a00 */
[----:B0-----:R-:W-:Y:S01]  /*0080*/  IMAD R0, R13, UR4, R0 ;  /* 0x000000040d007c24 */ /* 0x001fe2000f8e0200 */
[----:B------:R-:W0:Y:S04]  /*0090*/  LDCU.64 UR4, c[0x0][0x358] ;  /* 0x00006b00ff0477ac */ /* 0x000e280008000a00 */
[----:B-1----:R-:W-:-:S13]  /*00a0*/  ISETP.GE.AND P0, PT, R0, UR7, PT ;  /* 0x0000000700007c0c */ /* 0x002fda000bf06270 */
[----:B--2---:R-:W-:Y:S05]  /*00b0*/  @P0 BRA `(.L_x_96) ;  /* 0x00000000006c0947 */ /* 0x004fea0003800000 */
[----:B------:R-:W1:Y:S01]  /*00c0*/  LDC.64 R4, c[0x0][0x380] ;  /* 0x0000e000ff047b82 */ /* 0x000e620000000a00 */
[----:B------:R-:W2:Y:S01]  /*00d0*/  LDCU UR6, c[0x0][0x370] ;  /* 0x00006e00ff0677ac */ /* 0x000ea20008000800 */
[----:B------:R-:W-:-:S06]  /*00e0*/  CS2R R8, SRZ ;  /* 0x0000000000087805 */ /* 0x000fcc000001ff00 */
[----:B------:R-:W3:Y:S01]  /*00f0*/  LDC.64 R6, c[0x0][0x388] ;  /* 0x0000e200ff067b82 */ /* 0x000ee20000000a00 */
[----:B--2---:R-:W-:-:S07]  /*0100*/  IMAD R13, R13, UR6, RZ ;  /* 0x000000060d0d7c24 */ /* 0x004fce000f8e02ff */
.L_x_97:
[----:B------:R2:W1:Y:S01]  /*0110*/  I2F.F64 R10, R0 ;  /* 0x00000000000a7312 */ /* 0x0004620000201c00 */
[----:B------:R-:W-:Y:S01]  /*0120*/  HFMA2 R16, -RZ, RZ, 3.7421875, 0 ;  /* 0x437c0000ff107431 */ /* 0x000fe200000001ff */
[----:B------:R-:W-:Y:S02]  /*0130*/  MOV R15, 0x3bbb989d ;  /* 0x3bbb989d000f7802 */ /* 0x000fe40000000f00 */
[----:B--2---:R-:W-:Y:S01]  /*0140*/  IADD3 R0, PT, PT, R13, R0, RZ ;  /* 0x000000000d007210 */ /* 0x004fe20007ffe0ff */
[----:B-1-3--:R-:W-:-:S06]  /*0150*/  DFMA R10, R10, R6, R4 ;  /* 0x000000060a0a722b */ /* 0x00afcc0000000004 */
[----:B------:R-:W1:Y:S02]  /*0160*/  F2F.F32.F64 R12, R10 ;  /* 0x0000000a000c7310 */ /* 0x000e640000301000 */
[----:B-1----:R-:W-:-:S13]  /*0170*/  FSETP.GEU.AND P0, PT, |R12|, 1.175494350822287508e-38, PT ;  /* 0x008000000c00780b */ /* 0x002fda0003f0e200 */
[----:B------:R-:W-:-:S04]  /*0180*/  @!P0 FMUL R12, R12, 16777216 ;  /* 0x4b8000000c0c8820 */ /* 0x000fc80000400000 */
[----:B------:R-:W1:Y:S02]  /*0190*/  MUFU.LG2 R14, R12 ;  /* 0x0000000c000e7308 */ /* 0x000e640000000c00 */
[----:B-1----:R-:W-:Y:S01]  /*01a0*/  @!P0 FADD R14, R14, -24 ;  /* 0xc1c000000e0e8421 */ /* 0x002fe20000000000 */
[----:B------:R-:W-:-:S03]  /*01b0*/  ISETP.GE.AND P0, PT, R0, UR7, PT ;  /* 0x0000000700007c0c */ /* 0x000fc6000bf06270 */
[----:B------:R-:W-:-:S04]  /*01c0*/  FFMA.SAT R15, R14, R15, 0.5 ;  /* 0x3f0000000e0f7423 */ /* 0x000fc8000000200f */
[----:B------:R-:W-:-:S04]  /*01d0*/  FFMA.RM R15, R15, R16, 12582913 ;  /* 0x4b4000010f0f7423 */ /* 0x000fc80000004010 */
[C---:B------:R-:W-:Y:S01]  /*01e0*/  FADD R17, R15.reuse, -12583039 ;  /* 0xcb40007f0f117421 */ /* 0x040fe20000000000 */
[----:B------:R-:W-:-:S03]  /*01f0*/  SHF.L.U32 R15, R15, 0x17, RZ ;  /* 0x000000170f0f7819 */ /* 0x000fc600000006ff */
[----:B------:R-:W-:-:S04]  /*0200*/  FFMA R17, R14, 1.4426950216293334961, -R17 ;  /* 0x3fb8aa3b0e117823 */ /* 0x000fc80000000811 */
[----:B------:R-:W-:-:S04]  /*0210*/  FFMA R17, R14, 1.925963033500011079e-08, R17 ;  /* 0x32a570600e117823 */ /* 0x000fc80000000011 */
[----:B------:R-:W1:Y:S02]  /*0220*/  MUFU.EX2 R10, R17 ;  /* 0x00000011000a7308 */ /* 0x000e640000000800 */
[----:B-1----:R-:W-:-:S06]  /*0230*/  FMUL R10, R15, R10 ;  /* 0x0000000a0f0a7220 */ /* 0x002fcc0000400000 */
[----:B------:R-:W1:Y:S02]  /*0240*/  F2F.F64.F32 R10, R10 ;  /* 0x0000000a000a7310 */ /* 0x000e640000201800 */
[----:B-1----:R-:W-:Y:S01]  /*0250*/  DFMA R8, R10, R6, R8 ;  /* 0x000000060a08722b */ /* 0x002fe20000000008 */
[----:B------:R-:W-:Y:S10]  /*0260*/  @!P0 BRA `(.L_x_97) ;  /* 0xfffffffc00a88947 */ /* 0x000ff4000383ffff */
.L_x_96:
[----:B0-----:R-:W-:Y:S05]  /*0270*/  BSYNC.RECONVERGENT B0 ;  /* 0x0000000000007941 */ /* 0x001fea0003800200 */
.L_x_95:
[----:B------:R-:W-:Y:S01]  /*0280*/  REDG.E.ADD.F64.RN.STRONG.GPU desc[UR4][R2.64], R8 ;  /* 0x00000008020079a6 */ /* 0x000fe2000c12ff04 */
[----:B------:R-:W-:Y:S05]  /*0290*/  EXIT ;  /* 0x000000000000794d */ /* 0x000fea0003800000 */
.L_x_98:
        /* <DEDUP_REMOVED lines=14> */
.L_x_222:


//--------------------- .text._Z15naiveRiemannSumIdXadL_Z13logarithm_expIdET_S1_EEEvS1_S1_iPS1_ --------------------------
	.section	.text._Z15naiveRiemannSumIdXadL_Z13logarithm_expIdET_S1_EEEvS1_S1_iPS1_,"ax",@progbits
	.align	128
        .global         _Z15naiveRiemannSumIdXadL_Z13logarithm_expIdET_S1_EEEvS1_S1_iPS1_
        .type           _Z15naiveRiemannSumIdXadL_Z13logarithm_expIdET_S1_EEEvS1_S1_iPS1_,@function
        .size           _Z15naiveRiemannSumIdXadL_Z13logarithm_expIdET_S1_EEEvS1_S1_iPS1_,(.L_x_223 - _Z15naiveRiemannSumIdXadL_Z13logarithm_expIdET_S1_EEEvS1_S1_iPS1_)
        .other          _Z15naiveRiemannSumIdXadL_Z13logarithm_expIdET_S1_EEEvS1_S1_iPS1_,@"STO_CUDA_ENTRY STV_DEFAULT"
_Z15naiveRiemannSumIdXadL_Z13logarithm_expIdET_S1_EEEvS1_S1_iPS1_:
.text._Z15naiveRiemannSumIdXadL_Z13logarithm_expIdET_S1_EEEvS1_S1_iPS1_:
        /* <DEDUP_REMOVED lines=17> */
.L_x_101:
        /* <DEDUP_REMOVED lines=22> */
.L_x_100:
[----:B0-----:R-:W-:Y:S05]  /*0270*/  BSYNC.RECONVERGENT B0 ;  /* 0x0000000000007941 */ /* 0x001fea0003800200 */
.L_x_99:
[----:B------:R-:W-:Y:S01]  /*0280*/  REDG.E.ADD.F64.RN.STRONG.GPU desc[UR4][R2.64], R8 ;  /* 0x00000008020079a6 */ /* 0x000fe2000c12ff04 */
[----:B------:R-:W-:Y:S05]  /*0290*/  EXIT ;  /* 0x000000000000794d */ /* 0x000fea0003800000 */
.L_x_102:
        /* <DEDUP_REMOVED lines=14> */
.L_x_223:


//--------------------- .text._Z22sharedMemoryRiemannSumIdXadL_Z6squareIdET_S1_EEEvS1_S1_iPS1_ --------------------------
	.section	.text._Z22sharedMemoryRiemannSumIdXadL_Z6squareIdET_S1_EEEvS1_S1_iPS1_,"ax",@progbits
	.align	128
        .global         _Z22sharedMemoryRiemannSumIdXadL_Z6squareIdET_S1_EEEvS1_S1_iPS1_
        .type           _Z22sharedMemoryRiemannSumIdXadL_Z6squareIdET_S1_EEEvS1_S1_iPS1_,@function
        .size           _Z22sharedMemoryRiemannSumIdXadL_Z6squareIdET_S1_EEEvS1_S1_iPS1_,(.L_x_224 - _Z22sharedMemoryRiemannSumIdXadL_Z6squareIdET_S1_EEEvS1_S1_iPS1_)
        .other          _Z22sharedMemoryRiemannSumIdXadL_Z6squareIdET_S1_EEEvS1_S1_iPS1_,@"STO_CUDA_ENTRY STV_DEFAULT"
_Z22sharedMemoryRiemannSumIdXadL_Z6squareIdET_S1_EEEvS1_S1_iPS1_:
.text._Z22sharedMemoryRiemannSumIdXadL_Z6squareIdET_S1_EEEvS1_S1_iPS1_:
        /* <DEDUP_REMOVED lines=16> */
.L_x_105:
[----:B------:R1:W0:Y:S02]  /*0100*/  I2F.F64 R2, R10 ;  /* 0x0000000a00027312 */ /* 0x0002240000201c00 */
[----:B-1----:R-:W-:-:S05]  /*0110*/  IMAD.IADD R10, R11, 0x1, R10 ;  /* 0x000000010b0a7824 */ /* 0x002fca00078e020a */
[----:B------:R-:W-:Y:S01]  /*0120*/  ISETP.GE.AND P0, PT, R10, UR6, PT ;  /* 0x000000060a007c0c */ /* 0x000fe2000bf06270 */
[----:B0-2---:R-:W-:-:S08]  /*0130*/  DFMA R2, R2, R6, R8 ;  /* 0x000000060202722b */ /* 0x005fd00000000008 */
[----:B------:R-:W-:-:S08]  /*0140*/  DMUL R2, R2, R2 ;  /* 0x0000000202027228 */ /* 0x000fd00000000000 */
[----:B------:R-:W-:Y:S01]  /*0150*/  DFMA R4, R2, R6, R4 ;  /* 0x000000060204722b */ /* 0x000fe20000000004 */
[----:B------:R-:W-:Y:S10]  /*0160*/  @!P0 BRA `(.L_x_105) ;  /* 0xfffffffc00e48947 */ /* 0x000ff4000383ffff */
.L_x_104:
[----:B------:R-:W-:Y:S05]  /*0170*/  BSYNC.RECONVERGENT B0 ;  /* 0x0000000000007941 */ /* 0x000fea0003800200 */
.L_x_103:
        /* <DEDUP_REMOVED lines=60> */
.L_x_106:
        /* <DEDUP_REMOVED lines=12> */
.L_x_224:


//--------------------- .text._Z23warpOptimizedRiemannSumIdXadL_Z6squareIdET_S1_EEEvS1_S1_iPS1_ --------------------------
	.section	.text._Z23warpOptimizedRiemannSumIdXadL_Z6squareIdET_S1_EEEvS1_S1_iPS1_,"ax",@progbits
	.align	128
        .global         _Z23warpOptimizedRiemannSumIdXadL_Z6squareIdET_S1_EEEvS1_S1_iPS1_
        .type           _Z23warpOptimizedRiemannSumIdXadL_Z6squareIdET_S1_EEEvS1_S1_iPS1_,@function
        .size           _Z23warpOptimizedRiemannSumIdXadL_Z6squareIdET_S1_EEEvS1_S1_iPS1_,(.L_x_225 - _Z23warpOptimizedRiemannSumIdXadL_Z6squareIdET_S1_EEEvS1_S1_iPS1_)
        .other          _Z23warpOptimizedRiemannSumIdXadL_Z6squareIdET_S1_EEEvS1_S1_iPS1_,@"STO_CUDA_ENTRY STV_DEFAULT"
_Z23warpOptimizedRiemannSumIdXadL_Z6squareIdET_S1_EEEvS1_S1_iPS1_:
.text._Z23warpOptimizedRiemannSumIdXadL_Z6squareIdET_S1_EEEvS1_S1_iPS1_:
        /* <DEDUP_REMOVED lines=16> */
.L_x_109:
[----:B------:R1:W0:Y:S02]  /*0100*/  I2F.F64 R4, R10 ;  /* 0x0000000a00047312 */ /* 0x0002240000201c00 */
[----:B-1----:R-:W-:-:S05]  /*0110*/  IMAD.IADD R10, R11, 0x1, R10 ;  /* 0x000000010b0a7824 */ /* 0x002fca00078e020a */
[----:B------:R-:W-:Y:S01]  /*0120*/  ISETP.GE.AND P0, PT, R10, UR5, PT ;  /* 0x000000050a007c0c */ /* 0x000fe2000bf06270 */
[----:B0-2---:R-:W-:-:S08]  /*0130*/  DFMA R4, R4, R6, R8 ;  /* 0x000000060404722b */ /* 0x005fd00000000008 */
[----:B------:R-:W-:-:S08]  /*0140*/  DMUL R4, R4, R4 ;  /* 0x0000000404047228 */ /* 0x000fd00000000000 */
[----:B------:R-:W-:Y:S01]  /*0150*/  DFMA R2, R4, R6, R2 ;  /* 0x000000060402722b */ /* 0x000fe20000000002 */
[----:B------:R-:W-:Y:S10]  /*0160*/  @!P0 BRA `(.L_x_109) ;  /* 0xfffffffc00e48947 */ /* 0x000ff4000383ffff */
.L_x_108:
[----:B------:R-:W-:Y:S05]  /*0170*/  BSYNC.RECONVERGENT B0 ;  /* 0x0000000000007941 */ /* 0x000fea0003800200 */
.L_x_107:
        /* <DEDUP_REMOVED lines=21> */
.L_x_110:
        /* <DEDUP_REMOVED lines=11> */
.L_x_225:


//--------------------- .text._Z18unrolledRiemannSumIdXadL_Z6squareIdET_S1_EEEvS1_S1_iPS1_ --------------------------
	.section	.text._Z18unrolledRiemannSumIdXadL_Z6squareIdET_S1_EEEvS1_S1_iPS1_,"ax",@progbits
	.align	128
        .global         _Z18unrolledRiemannSumIdXadL_Z6squareIdET_S1_EEEvS1_S1_iPS1_
        .type           _Z18unrolledRiemannSumIdXadL_Z6squareIdET_S1_EEEvS1_S1_iPS1_,@function
        .size           _Z18unrolledRiemannSumIdXadL_Z6squareIdET_S1_EEEvS1_S1_iPS1_,(.L_x_226 - _Z18unrolledRiemannSumIdXadL_Z6squareIdET_S1_EEEvS1_S1_iPS1_)
        .other          _Z18unrolledRiemannSumIdXadL_Z6squareIdET_S1_EEEvS1_S1_iPS1_,@"STO_CUDA_ENTRY STV_DEFAULT"
_Z18unrolledRiemannSumIdXadL_Z6squareIdET_S1_EEEvS1_S1_iPS1_:
.text._Z18unrolledRiemannSumIdXadL_Z6squareIdET_S1_EEEvS1_S1_iPS1_:
        /* <DEDUP_REMOVED lines=17> */
.L_x_113:
[----:B------:R2:W1:Y:S01]  /*0110*/  I2F.F64 R10, R0 ;  /* 0x00000000000a7312 */ /* 0x0004620000201c00 */
[----:B------:R-:W-:-:S05]  /*0120*/  IMAD.IADD R14, R15, 0x1, R0 ;  /* 0x000000010f0e7824 */ /* 0x000fca00078e0200 */
[----:B------:R-:W-:Y:S02]  /*0130*/  ISETP.GE.U32.AND P0, PT, R14, UR7, PT ;  /* 0x000000070e007c0c */ /* 0x000fe4000bf06070 */
[----:B------:R-:W4:Y:S01]  /*0140*/  I2F.F64.U32 R12, R14 ;  /* 0x0000000e000c7312 */ /* 0x000f220000201800 */
[----:B--2---:R-:W-:-:S05]  /*0150*/  IMAD.IADD R0, R15, 0x1, R14 ;  /* 0x000000010f007824 */ /* 0x004fca00078e020e */
[----:B------:R-:W-:Y:S01]  /*0160*/  ISETP.GE.AND P1, PT, R0, UR7, PT ;  /* 0x0000000700007c0c */ /* 0x000fe2000bf26270 */
[----:B-1-3--:R-:W-:-:S08]  /*0170*/  DFMA R10, R10, R2, R4 ;  /* 0x000000020a0a722b */ /* 0x00afd00000000004 */
[----:B------:R-:W-:Y:S02]  /*0180*/  DMUL R10, R10, R10 ;  /* 0x0000000a0a0a7228 */ /* 0x000fe40000000000 */
[----:B----4-:R-:W-:-:S06]  /*0190*/  DFMA R12, R12, R2, R4 ;  /* 0x000000020c0c722b */ /* 0x010fcc0000000004 */
[----:B------:R-:W-:Y:S02]  /*01a0*/  DFMA R10, R10, R2, R8 ;  /* 0x000000020a0a722b */ /* 0x000fe40000000008 */
[----:B------:R-:W-:-:S08]  /*01b0*/  DMUL R12, R12, R12 ;  /* 0x0000000c0c0c7228 */ /* 0x000fd00000000000 */
[----:B------:R-:W-:-:S10]  /*01c0*/  DFMA R12, R12, R2, R10 ;  /* 0x000000020c0c722b */ /* 0x000fd4000000000a */
[----:B------:R-:W-:Y:S02]  /*01d0*/  FSEL R8, R12, R10, !P0 ;  /* 0x0000000a0c087208 */ /* 0x000fe40004000000 */
[----:B------:R-:W-:Y:S01]  /*01e0*/  FSEL R9, R13, R11, !P0 ;  /* 0x0000000b0d097208 */ /* 0x000fe20004000000 */
[----:B------:R-:W-:Y:S06]  /*01f0*/  @!P1 BRA `(.L_x_113) ;  /* 0xfffffffc00c49947 */ /* 0x000fec000383ffff */
.L_x_112:
[----:B0-----:R-:W-:Y:S05]  /*0200*/  BSYNC.RECONVERGENT B0 ;  /* 0x0000000000007941 */ /* 0x001fea0003800200 */
.L_x_111:
[----:B------:R-:W-:Y:S01]  /*0210*/  REDG.E.ADD.F64.RN.STRONG.GPU desc[UR4][R6.64], R8 ;  /* 0x00000008060079a6 */ /* 0x000fe2000c12ff04 */
[----:B------:R-:W-:Y:S05]  /*0220*/  EXIT ;  /* 0x000000000000794d */ /* 0x000fea0003800000 */
.L_x_114:
        /* <DEDUP_REMOVED lines=13> */
.L_x_226:


//--------------------- .text._Z20gridStrideRiemannSumIdXadL_Z6squareIdET_S1_EEEvS1_S1_iPS1_ --------------------------
	.section	.text._Z20gridStrideRiemannSumIdXadL_Z6squareIdET_S1_EEEvS1_S1_iPS1_,"ax",@progbits
	.align	128
        .global         _Z20gridStrideRiemannSumIdXadL_Z6squareIdET_S1_EEEvS1_S1_iPS1_
        .type           _Z20gridStrideRiemannSumIdXadL_Z6squareIdET_S1_EEEvS1_S1_iPS1_,@function
        .size           _Z20gridStrideRiemannSumIdXadL_Z6squareIdET_S1_EEEvS1_S1_iPS1_,(.L_x_227 - _Z20gridStrideRiemannSumIdXadL_Z6squareIdET_S1_EEEvS1_S1_iPS1_)
        .other          _Z20gridStrideRiemannSumIdXadL_Z6squareIdET_S1_EEEvS1_S1_iPS1_,@"STO_CUDA_ENTRY STV_DEFAULT"
_Z20gridStrideRiemannSumIdXadL_Z6squareIdET_S1_EEEvS1_S1_iPS1_:
.text._Z20gridStrideRiemannSumIdXadL_Z6squareIdET_S1_EEEvS1_S1_iPS1_:
        /* <DEDUP_REMOVED lines=17> */
.L_x_117:
[----:B------:R2:W1:Y:S02]  /*0110*/  I2F.F64 R4, R0 ;  /* 0x0000000000047312 */ /* 0x0004640000201c00 */
[----:B--2---:R-:W-:-:S05]  /*0120*/  IMAD.IADD R0, R13, 0x1, R0 ;  /* 0x000000010d007824 */ /* 0x004fca00078e0200 */
[----:B------:R-:W-:Y:S01]  /*0130*/  ISETP.GE.AND P0, PT, R0, UR7, PT ;  /* 0x0000000700007c0c */ /* 0x000fe2000bf06270 */
[----:B-1-3--:R-:W-:-:S08]  /*0140*/  DFMA R4, R4, R8, R10 ;  /* 0x000000080404722b */ /* 0x00afd0000000000a */
[----:B------:R-:W-:-:S08]  /*0150*/  DMUL R4, R4, R4 ;  /* 0x0000000404047228 */ /* 0x000fd00000000000 */
[----:B------:R-:W-:Y:S01]  /*0160*/  DFMA R2, R4, R8, R2 ;  /* 0x000000080402722b */ /* 0x000fe20000000002 */
[----:B------:R-:W-:Y:S10]  /*0170*/  @!P0 BRA `(.L_x_117) ;  /* 0xfffffffc00e48947 */ /* 0x000ff4000383ffff */
.L_x_116:
[----:B0-----:R-:W-:Y:S05]  /*0180*/  BSYNC.RECONVERGENT B0 ;  /* 0x0000000000007941 */ /* 0x001fea0003800200 */
.L_x_115:
[----:B------:R-:W-:Y:S01]  /*0190*/  REDG.E.ADD.F64.RN.STRONG.GPU desc[UR4][R6.64], R2 ;  /* 0x00000002060079a6 */ /* 0x000fe2000c12ff04 */
[----:B------:R-:W-:Y:S05]  /*01a0*/  EXIT ;  /* 0x000000000000794d */ /* 0x000fea0003800000 */
.L_x_118:
        /* <DEDUP_REMOVED lines=13> */
.L_x_227:


//--------------------- .text._Z15naiveRiemannSumIdXadL_Z6squareIdET_S1_EEEvS1_S1_iPS1_ --------------------------
	.section	.text._Z15naiveRiemannSumIdXadL_Z6squareIdET_S1_EEEvS1_S1_iPS1_,"ax",@progbits
	.align	128
        .global         _Z15naiveRiemannSumIdXadL_Z6squareIdET_S1_EEEvS1_S1_iPS1_
        .type           _Z15naiveRiemannSumIdXadL_Z6squareIdET_S1_EEEvS1_S1_iPS1_,@function
        .size           _Z15naiveRiemannSumIdXadL_Z6squareIdET_S1_EEEvS1_S1_iPS1_,(.L_x_228 - _Z15naiveRiemannSumIdXadL_Z6squareIdET_S1_EEEvS1_S1_iPS1_)
        .other          _Z15naiveRiemannSumIdXadL_Z6squareIdET_S1_EEEvS1_S1_iPS1_,@"STO_CUDA_ENTRY STV_DEFAULT"
_Z15naiveRiemannSumIdXadL_Z6squareIdET_S1_EEEvS1_S1_iPS1_:
.text._Z15naiveRiemannSumIdXadL_Z6squareIdET_S1_EEEvS1_S1_iPS1_:
        /* <DEDUP_REMOVED lines=17> */
.L_x_121:
[----:B------:R2:W1:Y:S02]  /*0110*/  I2F.F64 R4, R0 ;  /* 0x0000000000047312 */ /* 0x0004640000201c00 */
[----:B--2---:R-:W-:-:S05]  /*0120*/  IMAD.IADD R0, R13, 0x1, R0 ;  /* 0x000000010d007824 */ /* 0x004fca00078e0200 */
[----:B------:R-:W-:Y:S01]  /*0130*/  ISETP.GE.AND P0, PT, R0, UR7, PT ;  /* 0x0000000700007c0c */ /* 0x000fe2000bf06270 */
[----:B-1-3--:R-:W-:-:S08]  /*0140*/  DFMA R4, R4, R8, R10 ;  /* 0x000000080404722b */ /* 0x00afd0000000000a */
[----:B------:R-:W-:-:S08]  /*0150*/  DMUL R4, R4, R4 ;  /* 0x0000000404047228 */ /* 0x000fd00000000000 */
[----:B------:R-:W-:Y:S01]  /*0160*/  DFMA R2, R4, R8, R2 ;  /* 0x000000080402722b */ /* 0x000fe20000000002 */
[----:B------:R-:W-:Y:S10]  /*0170*/  @!P0 BRA `(.L_x_121) ;  /* 0xfffffffc00e48947 */ /* 0x000ff4000383ffff */
.L_x_120:
[----:B0-----:R-:W-:Y:S05]  /*0180*/  BSYNC.RECONVERGENT B0 ;  /* 0x0000000000007941 */ /* 0x001fea0003800200 */
.L_x_119:
[----:B------:R-:W-:Y:S01]  /*0190*/  REDG.E.ADD.F64.RN.STRONG.GPU desc[UR4][R6.64], R2 ;  /* 0x00000002060079a6 */ /* 0x000fe2000c12ff04 */
[----:B------:R-:W-:Y:S05]  /*01a0*/  EXIT ;  /* 0x000000000000794d */ /* 0x000fea0003800000 */
.L_x_122:
        /* <DEDUP_REMOVED lines=13> */
.L_x_228:


//--------------------- .text._Z22sharedMemoryRiemannSumIdXadL_Z7sin_expIdET_S1_EEEvS1_S1_iPS1_ --------------------------
	.section	.text._Z22sharedMemoryRiemannSumIdXadL_Z7sin_expIdET_S1_EEEvS1_S1_iPS1_,"ax",@progbits
	.align	128
        .global         _Z22sharedMemoryRiemannSumIdXadL_Z7sin_expIdET_S1_EEEvS1_S1_iPS1_
        .type           _Z22sharedMemoryRiemannSumIdXadL_Z7sin_expIdET_S1_EEEvS1_S1_iPS1_,@function
        .size           _Z22sharedMemoryRiemannSumIdXadL_Z7sin_expIdET_S1_EEEvS1_S1_iPS1_,(.L_x_209 - _Z22sharedMemoryRiemannSumIdXadL_Z7sin_expIdET_S1_EEEvS1_S1_iPS1_)
        .other          _Z22sharedMemoryRiemannSumIdXadL_Z7sin_expIdET_S1_EEEvS1_S1_iPS1_,@"STO_CUDA_ENTRY STV_DEFAULT"
_Z22sharedMemoryRiemannSumIdXadL_Z7sin_expIdET_S1_EEEvS1_S1_iPS1_:
.text._Z22sharedMemoryRiemannSumIdXadL_Z7sin_expIdET_S1_EEEvS1_S1_iPS1_:
        /* <DEDUP_REMOVED lines=20> */
.L_x_129:
        /* <DEDUP_REMOVED lines=8> */
[----:B------:R-:W-:Y:S01]  /*01c0*/  DSETP.NEU.AND P2, PT, |R12|, +INF , PT ;  /* 0x7ff000000c00742a */ /* 0x000fe20003f4d200 */
[----:B------:R-:W-:-:S05]  /*01d0*/  FSETP.GEU.AND P0, PT, |R13|, 4.1917929649353027344, PT ;  /* 0x4086232b0d00780b */ /* 0x000fca0003f0e200 */
[----:B------:R-:W-:-:S08]  /*01e0*/  DADD R6, R4, -6.75539944105574400000e+15 ;  /* 0xc338000004067429 */ /* 0x000fd00000000000 */
[----:B------:R-:W-:Y:S01]  /*01f0*/  DFMA R8, R6, -UR4, R12 ;  /* 0x8000000406087c2b */ /* 0x000fe2000800000c */
[----:B------:R-:W-:Y:S01]  /*0200*/  UMOV UR4, 0x3b39803f ;  /* 0x3b39803f00047882 */ /* 0x000fe20000000000 */
[----:B------:R-:W-:Y:S01]  /*0210*/  UMOV UR5, 0x3c7abc9e ;  /* 0x3c7abc9e00057882 */ /* 0x000fe20000000000 */
[----:B------:R-:W-:-:S05]  /*0220*/  @!P2 DMUL R26, RZ, R12 ;  /* 0x0000000cff1aa228 */ /* 0x000fca0000000000 */
        /* <DEDUP_REMOVED lines=47> */
.L_x_126:
[----:B------:R-:W-:Y:S05]  /*0520*/  BSYNC.RECONVERGENT B1 ;  /* 0x0000000000017941 */ /* 0x000fea0003800200 */
.L_x_125:
[----:B------:R-:W-:Y:S01]  /*0530*/  BSSY.RECONVERGENT B1, `(.L_x_127) ;  /* 0x0000018000017945 */ /* 0x000fe20003800200 */
[----:B------:R-:W-:-:S03]  /*0540*/  @!P2 IMAD.MOV.U32 R28, RZ, RZ, RZ ;  /* 0x000000ffff1ca224 */ /* 0x000fc600078e00ff */
[----:B------:R-:W-:Y:S05]  /*0550*/  @!P2 BRA `(.L_x_128) ;  /* 0x000000000054a947 */ /* 0x000fea0003800000 */
        /* <DEDUP_REMOVED lines=16> */
[----:B------:R-:W-:-:S07]  /*0660*/  MOV R24, 0x680 ;  /* 0x0000068000187802 */ /* 0x000fce0000000f00 */
[----:B------:R-:W-:Y:S05]  /*0670*/  CALL.REL.NOINC `($_Z22sharedMemoryRiemannSumIdXadL_Z7sin_expIdET_S1_EEEvS1_S1_iPS1_$__internal_trig_reduction_slowpathd) ;  /* 0x0000000400847944 */ /* 0x000fea0003c00000 */
[----:B------:R-:W-:Y:S02]  /*0680*/  IMAD.MOV.U32 R28, RZ, RZ, R4 ;  /* 0x000000ffff1c7224 */ /* 0x000fe400078e0004 */
[----:B------:R-:W-:Y:S02]  /*0690*/  IMAD.MOV.U32 R26, RZ, RZ, R6 ;  /* 0x000000ffff1a7224 */ /* 0x000fe400078e0006 */
[----:B------:R-:W-:-:S07]  /*06a0*/  IMAD.MOV.U32 R27, RZ, RZ, R7 ;  /* 0x000000ffff1b7224 */ /* 0x000fce00078e0007 */
.L_x_128:
[----:B------:R-:W-:Y:S05]  /*06b0*/  BSYNC.RECONVERGENT B1 ;  /* 0x0000000000017941 */ /* 0x000fea0003800200 */
.L_x_127:
        /* <DEDUP_REMOVED lines=15> */
[----:B------:R-:W-:Y:S01]  /*07b0*/  DFMA R4, R24, R4, R6 ;  /* 0x000000041804722b */ /* 0x000fe20000000006 */
[----:B------:R-:W-:-:S07]  /*07c0*/  IMAD.IADD R23, R0, 0x1, R23 ;  /* 0x0000000100177824 */ /* 0x000fce00078e0217 */
        /* <DEDUP_REMOVED lines=13> */
[----:B------:R-:W-:-:S08]  /*08a0*/  DMUL R20, R20, R4 ;  /* 0x0000000414147228 */ /* 0x000fd00000000000 */
[----:B------:R-:W-:Y:S01]  /*08b0*/  DFMA R2, R20, UR10, R2 ;  /* 0x0000000a14027c2b */ /* 0x000fe20008000002 */
[----:B------:R-:W-:Y:S10]  /*08c0*/  @!P0 BRA `(.L_x_129) ;  /* 0xfffffff8001c8947 */ /* 0x000ff4000383ffff */
.L_x_124:
[----:B------:R-:W-:Y:S05]  /*08d0*/  BSYNC.RECONVERGENT B0 ;  /* 0x0000000000007941 */ /* 0x000fea0003800200 */
.L_x_123:
        /* <DEDUP_REMOVED lines=55> */
[----:B------:R-:W1:Y:S01]  /*0c50*/  LDS.64 R2, [UR4] ;  /* 0x00000004ff027984 */ /* 0x000e620008000a00 */
[----:B0-----:R-:W1:Y:S03]  /*0c60*/  LDC.64 R4, c[0x0][0x398] ;  /* 0x0000e600ff047b82 */ /* 0x001e660000000a00 */
[----:B-1----:R-:W-:Y:S01]  /*0c70*/  REDG.E.ADD.F64.RN.STRONG.GPU desc[UR6][R4.64], R2 ;  /* 0x00000002040079a6 */ /* 0x002fe2000c12ff06 */
[----:B------:R-:W-:Y:S05]  /*0c80*/  EXIT ;  /* 0x000000000000794d */ /* 0x000fea0003800000 */
        .type           $_Z22sharedMemoryRiemannSumIdXadL_Z7sin_expIdET_S1_EEEvS1_S1_iPS1_$__internal_trig_reduction_slowpathd,@function
        .size           $_Z22sharedMemoryRiemannSumIdXadL_Z7sin_expIdET_S1_EEEvS1_S1_iPS1_$__internal_trig_reduction_slowpathd,(.L_x_209 - $_Z22sharedMemoryRiemannSumIdXadL_Z7sin_expIdET_S1_EEEvS1_S1_iPS1_$__internal_trig_reduction_slowpathd)
$_Z22sharedMemoryRiemannSumIdXadL_Z7sin_expIdET_S1_EEEvS1_S1_iPS1_$__internal_trig_reduction_slowpathd:
[--C-:B------:R-:W-:Y:S01]  /*0c90*/  SHF.R.U32.HI R14, RZ, 0x14, R13.reuse ;  /* 0x00000014ff0e7819 */ /* 0x100fe2000001160d */
[----:B------:R-:W-:Y:S02]  /*0ca0*/  IMAD.MOV.U32 R6, RZ, RZ, R12 ;  /* 0x000000ffff067224 */ /* 0x000fe400078e000c */
[----:B------:R-:W-:Y:S01]  /*0cb0*/  IMAD.MOV.U32 R7, RZ, RZ, R13 ;  /* 0x000000ffff077224 */ /* 0x000fe200078e000d */
[----:B------:R-:W-:Y:S01]  /*0cc0*/  LOP3.LUT R5, R14, 0x7ff, RZ, 0xc0, !PT ;  /* 0x000007ff0e057812 */ /* 0x000fe200078ec0ff */
[----:B------:R-:W-:-:S03]  /*0cd0*/  IMAD.MOV.U32 R4, RZ, RZ, RZ ;  /* 0x000000ffff047224 */ /* 0x000fc600078e00ff */
        /* <DEDUP_REMOVED lines=20> */
.L_x_134:
        /* <DEDUP_REMOVED lines=10> */
[----:B------:R-:W-:Y:S01]  /*0ec0*/  IADD3 R9, P0, PT, R29, R9, RZ ;  /* 0x000000091d097210 */ /* 0x000fe20007f1e0ff */
[C---:B------:R-:W-:Y:S02]  /*0ed0*/  IMAD R29, R26.reuse, 0x8, R1 ;  /* 0x000000081a1d7824 */ /* 0x040fe400078e0201 */
[----:B------:R-:W-:Y:S01]  /*0ee0*/  VIADD R26, R26, 0x1 ;  /* 0x000000011a1a7836 */ /* 0x000fe20000000000 */
[----:B------:R-:W-:Y:S01]  /*0ef0*/  IADD3 R9, P1, PT, R28, R9, RZ ;  /* 0x000000091c097210 */ /* 0x000fe20007f3e0ff */
[----:B------:R-:W-:-:S04]  /*0f00*/  IMAD.HI.U32 R28, R6, R27, RZ ;  /* 0x0000001b061c7227 */ /* 0x000fc800078e00ff */
[----:B------:R-:W-:Y:S01]  /*0f10*/  IMAD.X R6, RZ, RZ, R28, P2 ;  /* 0x000000ffff067224 */ /* 0x000fe200010e061c */
[----:B------:R0:W-:Y:S01]  /*0f20*/  STL.64 [R29], R8 ;  /* 0x000000081d007387 */ /* 0x0001e20000100a00 */
[----:B------:R-:W-:-:S05]  /*0f30*/  IMAD.HI.U32 R28, R7, R11, RZ ;  /* 0x0000000b071c7227 */ /* 0x000fca00078e00ff */
[----:B------:R-:W-:Y:S01]  /*0f40*/  IADD3.X R28, P0, PT, R28, R6, RZ, P0, !PT ;  /* 0x000000061c1c7210 */ /* 0x000fe2000071e4ff */
[----:B------:R-:W-:-:S04]  /*0f50*/  IMAD.HI.U32 R6, R7, R27, RZ ;  /* 0x0000001b07067227 */ /* 0x000fc800078e00ff */
[----:B------:R-:W-:Y:S01]  /*0f60*/  IMAD.X R6, RZ, RZ, R6, P0 ;  /* 0x000000ffff067224 */ /* 0x000fe200000e0606 */
[----:B------:R-:W-:Y:S01]  /*0f70*/  ISETP.NE.AND P0, PT, R25, -0xf, PT ;  /* 0xfffffff11900780c */ /* 0x000fe20003f05270 */
[----:B------:R-:W-:-:S05]  /*0f80*/  IMAD R7, R7, R27, RZ ;  /* 0x0000001b07077224 */ /* 0x000fca00078e02ff */
[----:B------:R-:W-:-:S05]  /*0f90*/  IADD3.X R28, P1, PT, R7, R28, RZ, P1, !PT ;  /* 0x0000001c071c7210 */ /* 0x000fca0000f3e4ff */
[----:B0-----:R-:W-:Y:S02]  /*0fa0*/  IMAD.X R9, RZ, RZ, R6, P1 ;  /* 0x000000ffff097224 */ /* 0x001fe400008e0606 */
[----:B------:R-:W-:Y:S01]  /*0fb0*/  IMAD.MOV.U32 R8, RZ, RZ, R28 ;  /* 0x000000ffff087224 */ /* 0x000fe200078e001c */
[----:B------:R-:W-:Y:S06]  /*0fc0*/  @P0 BRA `(.L_x_134) ;  /* 0xfffffffc00940947 */ /* 0x000fec000383ffff */
[----:B------:R-:W-:Y:S05]  /*0fd0*/  BSYNC.RECONVERGENT B3 ;  /* 0x0000000000037941 */ /* 0x000fea0003800200 */
.L_x_133:
[----:B------:R-:W-:-:S07]  /*0fe0*/  IMAD.MOV.U32 R10, RZ, RZ, R12 ;  /* 0x000000ffff0a7224 */ /* 0x000fce00078e000c */
.L_x_132:
[----:B------:R-:W-:Y:S05]  /*0ff0*/  BSYNC.RECONVERGENT B2 ;  /* 0x0000000000027941 */ /* 0x000fea0003800200 */
.L_x_131:
        /* <DEDUP_REMOVED lines=16> */
[-C--:B------:R-:W-:Y:S02]  /*1100*/  @P0 SHF.R.U32.HI R8, RZ, R10.reuse, R15 ;  /* 0x0000000aff080219 */ /* 0x080fe4000001160f */
[----:B------:R-:W-:Y:S02]  /*1110*/  @P0 LOP3.LUT R6, R12, R11, RZ, 0xfc, !PT ;  /* 0x0000000b0c060212 */ /* 0x000fe400078efcff */
[-C--:B----4-:R-:W-:Y:S02]  /*1120*/  @P0 SHF.L.U32 R12, R4, R27.reuse, RZ ;  /* 0x0000001b040c0219 */ /* 0x090fe400000006ff */
[----:B------:R-:W-:Y:S02]  /*1130*/  @P0 SHF.R.U64 R25, R25, R10, R29 ;  /* 0x0000000a19190219 */ /* 0x000fe4000000121d */
[----:B------:R-:W-:Y:S01]  /*1140*/  @P0 LOP3.LUT R7, R9, R8, RZ, 0xfc, !PT ;  /* 0x0000000809070212 */ /* 0x000fe200078efcff */
[----:B------:R-:W-:Y:S01]  /*1150*/  IMAD.SHL.U32 R8, R6, 0x4, RZ ;  /* 0x0000000406087824 */ /* 0x000fe200078e00ff */
        /* <DEDUP_REMOVED lines=38> */
.L_x_136:
[----:B------:R-:W-:Y:S05]  /*13c0*/  BSYNC.RECONVERGENT B2 ;  /* 0x0000000000027941 */ /* 0x000fea0003800200 */
.L_x_135:
[----:B------:R-:W-:-:S04]  /*13d0*/  IMAD.WIDE.U32 R8, R12, 0x2168c235, RZ ;  /* 0x2168c2350c087825 */ /* 0x000fc800078e00ff */
[----:B------:R-:W-:Y:S01]  /*13e0*/  IMAD.MOV.U32 R6, RZ, RZ, R9 ;  /* 0x000000ffff067224 */ /* 0x000fe200078e0009 */
[----:B------:R-:W-:Y:S01]  /*13f0*/  IADD3 RZ, P1, PT, R8, R8, RZ ;  /* 0x0000000808ff7210 */ /* 0x000fe20007f3e0ff */
[----:B------:R-:W-:Y:S02]  /*1400*/  IMAD.MOV.U32 R7, RZ, RZ, RZ ;  /* 0x000000ffff077224 */ /* 0x000fe400078e00ff */
        /* <DEDUP_REMOVED lines=32> */
.L_x_130:
[----:B------:R-:W-:-:S04]  /*1610*/  IMAD.MOV.U32 R25, RZ, RZ, 0x0 ;  /* 0x00000000ff197424 */ /* 0x000fc800078e00ff */
[----:B------:R-:W-:Y:S05]  /*1620*/  RET.REL.NODEC R24 `(_Z22sharedMemoryRiemannSumIdXadL_Z7sin_expIdET_S1_EEEvS1_S1_iPS1_) ;  /* 0xffffffe818747950 */ /* 0x000fea0003c3ffff */
.L_x_137:
        /* <DEDUP_REMOVED lines=13> */
.L_x_209:


//--------------------- .text._Z23warpOptimizedRiemannSumIdXadL_Z7sin_expIdET_S1_EEEvS1_S1_iPS1_ --------------------------
	.section	.text._Z23warpOptimizedRiemannSumIdXadL_Z7sin_expIdET_S1_EEEvS1_S1_iPS1_,"ax",@progbits
	.align	128
        .global         _Z23warpOptimizedRiemannSumIdXadL_Z7sin_expIdET_S1_EEEvS1_S1_iPS1_
        .type           _Z23warpOptimizedRiemannSumIdXadL_Z7sin_expIdET_S1_EEEvS1_S1_iPS1_,@function
        .size           _Z23warpOptimizedRiemannSumIdXadL_Z7sin_expIdET_S1_EEEvS1_S1_iPS1_,(.L_x_210 - _Z23warpOptimizedRiemannSumIdXadL_Z7sin_expIdET_S1_EEEvS1_S1_iPS1_)
        .other          _Z23warpOptimizedRiemannSumIdXadL_Z7sin_expIdET_S1_EEEvS1_S1_iPS1_,@"STO_CUDA_ENTRY STV_DEFAULT"
_Z23warpOptimizedRiemannSumIdXadL_Z7sin_expIdET_S1_EEEvS1_S1_iPS1_:
.text._Z23warpOptimizedRiemannSumIdXadL_Z7sin_expIdET_S1_EEEvS1_S1_iPS1_:
        /* <DEDUP_REMOVED lines=20> */
.L_x_144:
        /* <DEDUP_REMOVED lines=62> */
.L_x_141:
[----:B------:R-:W-:Y:S05]  /*0520*/  BSYNC.RECONVERGENT B1 ;  /* 0x0000000000017941 */ /* 0x000fea0003800200 */
.L_x_140:
        /* <DEDUP_REMOVED lines=20> */
[----:B------:R-:W-:Y:S05]  /*0670*/  CALL.REL.NOINC `($_Z23warpOptimizedRiemannSumIdXadL_Z7sin_expIdET_S1_EEEvS1_S1_iPS1_$__internal_trig_reduction_slowpathd) ;  /* 0x0000000000e87944 */ /* 0x000fea0003c00000 */
[----:B------:R-:W-:Y:S02]  /*0680*/  IMAD.MOV.U32 R28, RZ, RZ, R4 ;  /* 0x000000ffff1c7224 */ /* 0x000fe400078e0004 */
[----:B------:R-:W-:Y:S02]  /*0690*/  IMAD.MOV.U32 R26, RZ, RZ, R6 ;  /* 0x000000ffff1a7224 */ /* 0x000fe400078e0006 */
[----:B------:R-:W-:-:S07]  /*06a0*/  IMAD.MOV.U32 R27, RZ, RZ, R7 ;  /* 0x000000ffff1b7224 */ /* 0x000fce00078e0007 */
.L_x_143:
[----:B------:R-:W-:Y:S05]  /*06b0*/  BSYNC.RECONVERGENT B1 ;  /* 0x0000000000017941 */ /* 0x000fea0003800200 */
.L_x_142:
        /* <DEDUP_REMOVED lines=33> */
.L_x_139:
[----:B------:R-:W-:Y:S05]  /*08d0*/  BSYNC.RECONVERGENT B0 ;  /* 0x0000000000007941 */ /* 0x000fea0003800200 */
.L_x_138:
        /* <DEDUP_REMOVED lines=20> */
        .type           $_Z23warpOptimizedRiemannSumIdXadL_Z7sin_expIdET_S1_EEEvS1_S1_iPS1_$__internal_trig_reduction_slowpathd,@function
        .size           $_Z23warpOptimizedRiemannSumIdXadL_Z7sin_expIdET_S1_EEEvS1_S1_iPS1_$__internal_trig_reduction_slowpathd,(.L_x_210 - $_Z23warpOptimizedRiemannSumIdXadL_Z7sin_expIdET_S1_EEEvS1_S1_iPS1_$__internal_trig_reduction_slowpathd)
$_Z23warpOptimizedRiemannSumIdXadL_Z7sin_expIdET_S1_EEEvS1_S1_iPS1_$__internal_trig_reduction_slowpathd:
        /* <DEDUP_REMOVED lines=25> */
.L_x_149:
        /* <DEDUP_REMOVED lines=28> */
.L_x_148:
[----:B------:R-:W-:-:S07]  /*0d70*/  IMAD.MOV.U32 R10, RZ, RZ, R12 ;  /* 0x000000ffff0a7224 */ /* 0x000fce00078e000c */
.L_x_147:
[----:B------:R-:W-:Y:S05]  /*0d80*/  BSYNC.RECONVERGENT B2 ;  /* 0x0000000000027941 */ /* 0x000fea0003800200 */
.L_x_146:
        /* <DEDUP_REMOVED lines=60> */
.L_x_151:
[----:B------:R-:W-:Y:S05]  /*1150*/  BSYNC.RECONVERGENT B2 ;  /* 0x0000000000027941 */ /* 0x000fea0003800200 */
.L_x_150:
        /* <DEDUP_REMOVED lines=36> */
.L_x_145:
[----:B------:R-:W-:-:S04]  /*13a0*/  IMAD.MOV.U32 R25, RZ, RZ, 0x0 ;  /* 0x00000000ff197424 */ /* 0x000fc800078e00ff */
[----:B------:R-:W-:Y:S05]  /*13b0*/  RET.REL.NODEC R24 `(_Z23warpOptimizedRiemannSumIdXadL_Z7sin_expIdET_S1_EEEvS1_S1_iPS1_) ;  /* 0xffffffec18107950 */ /* 0x000fea0003c3ffff */
.L_x_152:
        /* <DEDUP_REMOVED lines=12> */
.L_x_210:


//--------------------- .text._Z18unrolledRiemannSumIdXadL_Z7sin_expIdET_S1_EEEvS1_S1_iPS1_ --------------------------
	.section	.text._Z18unrolledRiemannSumIdXadL_Z7sin_expIdET_S1_EEEvS1_S1_iPS1_,"ax",@progbits
	.align	128
        .global         _Z18unrolledRiemannSumIdXadL_Z7sin_expIdET_S1_EEEvS1_S1_iPS1_
        .type           _Z18unrolledRiemannSumIdXadL_Z7sin_expIdET_S1_EEEvS1_S1_iPS1_,@function
        .size           _Z18unrolledRiemannSumIdXadL_Z7sin_expIdET_S1_EEEvS1_S1_iPS1_,(.L_x_211 - _Z18unrolledRiemannSumIdXadL_Z7sin_expIdET_S1_EEEvS1_S1_iPS1_)
        .other          _Z18unrolledRiemannSumIdXadL_Z7sin_expIdET_S1_EEEvS1_S1_iPS1_,@"STO_CUDA_ENTRY STV_DEFAULT"
_Z18unrolledRiemannSumIdXadL_Z7sin_expIdET_S1_EEEvS1_S1_iPS1_:
.text._Z18unrolledRiemannSumIdXadL_Z7sin_expIdET_S1_EEEvS1_S1_iPS1_:
        /* <DEDUP_REMOVED lines=20> */
.L_x_165:
[----:B------:R1:W0:Y:S01]  /*0140*/  I2F.F64 R12, R3 ;  /* 0x00000003000c7312 */ /* 0x0002220000201c00 */
[----:B------:R-:W-:Y:S01]  /*0150*/  IMAD.MOV.U32 R14, RZ, RZ, 0x652b82fe ;  /* 0x652b82feff0e7424 */ /* 0x000fe200078e00ff */
[----:B------:R-:W-:Y:S01]  /*0160*/  UMOV UR10, 0xfefa39ef ;  /* 0xfefa39ef000a7882 */ /* 0x000fe20000000000 */
[----:B------:R-:W-:Y:S01]  /*0170*/  IMAD.MOV.U32 R15, RZ, RZ, 0x3ff71547 ;  /* 0x3ff71547ff0f7424 */ /* 0x000fe200078e00ff */
[----:B------:R-:W-:Y:S01]  /*0180*/  UMOV UR11, 0x3fe62e42 ;  /* 0x3fe62e42000b7882 */ /* 0x000fe20000000000 */
[----:B------:R-:W-:Y:S01]  /*0190*/  BSSY.RECONVERGENT B1, `(.L_x_155) ;  /* 0x000003d000017945 */ /* 0x000fe20003800200 */
[----:B-1----:R-:W-:Y:S01]  /*01a0*/  IMAD.IADD R3, R0, 0x1, R3 ;  /* 0x0000000100037824 */ /* 0x002fe200078e0203 */
        /* <DEDUP_REMOVED lines=39> */
[C---:B------:R-:W-:Y:S02]  /*0420*/  DFMA R18, R10.reuse, R16, 1 ;  /* 0x3ff000000a12742b */ /* 0x040fe40000000010 */
[----:B------:R-:W0:Y:S06]  /*0430*/  I2F.F64.U32 R16, R3 ;  /* 0x0000000300107312 */ /* 0x000e2c0000201800 */
[----:B------:R-:W-:Y:S02]  /*0440*/  DFMA R18, R10, R18, 1 ;  /* 0x3ff000000a12742b */ /* 0x000fe40000000012 */
[----:B0-----:R-:W-:-:S08]  /*0450*/  DFMA R10, R16, R6, R4 ;  /* 0x00000006100a722b */ /* 0x001fd00000000004 */
        /* <DEDUP_REMOVED lines=8> */
[----:B------:R-:W-:Y:S01]  /*04e0*/  FSEL R24, R16, RZ, P0 ;  /* 0x000000ff10187208 */ /* 0x000fe20000000000 */
[----:B------:R-:W-:Y:S01]  /*04f0*/  @!P1 IMAD.MOV.U32 R16, RZ, RZ, RZ ;  /* 0x000000ffff109224 */ /* 0x000fe200078e00ff */
[----:B------:R-:W-:-:S05]  /*0500*/  @!P1 SHF.R.S32.HI R15, RZ, 0x1, R2 ;  /* 0x00000001ff0f9819 */ /* 0x000fca0000011402 */
[----:B------:R-:W-:Y:S02]  /*0510*/  @!P1 IMAD.IADD R14, R14, 0x1, -R15 ;  /* 0x000000010e0e9824 */ /* 0x000fe400078e0a0f */
[----:B------:R-:W-:-:S03]  /*0520*/  @!P1 IMAD R15, R15, 0x100000, R19 ;  /* 0x001000000f0f9824 */ /* 0x000fc600078e0213 */
[----:B------:R-:W-:Y:S01]  /*0530*/  @!P1 LEA R17, R14, 0x3ff00000, 0x14 ;  /* 0x3ff000000e119811 */ /* 0x000fe200078ea0ff */
[----:B------:R-:W-:-:S06]  /*0540*/  @!P1 IMAD.MOV.U32 R14, RZ, RZ, R18 ;  /* 0x000000ffff0e9224 */ /* 0x000fcc00078e0012 */
[----:B------:R-:W-:-:S11]  /*0550*/  @!P1 DMUL R24, R14, R16 ;  /* 0x000000100e189228 */ /* 0x000fd60000000000 */
.L_x_156:
[----:B------:R-:W-:Y:S05]  /*0560*/  BSYNC.RECONVERGENT B1 ;  /* 0x0000000000017941 */ /* 0x000fea0003800200 */
.L_x_155:
        /* <DEDUP_REMOVED lines=21> */
[----:B------:R-:W-:Y:S05]  /*06c0*/  CALL.REL.NOINC `($_Z18unrolledRiemannSumIdXadL_Z7sin_expIdET_S1_EEEvS1_S1_iPS1_$__internal_trig_reduction_slowpathd) ;  /* 0x0000000800907944 */ /* 0x000fea0003c00000 */
[----:B------:R-:W-:Y:S02]  /*06d0*/  IMAD.MOV.U32 R2, RZ, RZ, R14 ;  /* 0x000000ffff027224 */ /* 0x000fe400078e000e */
[----:B------:R-:W-:Y:S02]  /*06e0*/  IMAD.MOV.U32 R26, RZ, RZ, R16 ;  /* 0x000000ffff1a7224 */ /* 0x000fe400078e0010 */
[----:B------:R-:W-:-:S07]  /*06f0*/  IMAD.MOV.U32 R27, RZ, RZ, R17 ;  /* 0x000000ffff1b7224 */ /* 0x000fce00078e0011 */
.L_x_158:
[----:B------:R-:W-:Y:S05]  /*0700*/  BSYNC.RECONVERGENT B1 ;  /* 0x0000000000017941 */ /* 0x000fea0003800200 */
.L_x_157:
        /* <DEDUP_REMOVED lines=9> */
[----:B------:R-:W-:Y:S01]  /*07a0*/  BSSY.RECONVERGENT B1, `(.L_x_159) ;  /* 0x000008f000017945 */ /* 0x000fe20003800200 */
[----:B------:R-:W-:Y:S01]  /*07b0*/  IMAD.MOV.U32 R33, RZ, RZ, 0x3da8ff83 ;  /* 0x3da8ff83ff217424 */ /* 0x000fe200078e00ff */
[----:B------:R-:W-:Y:S01]  /*07c0*/  ISETP.NE.U32.AND P0, PT, R28, 0x1, PT ;  /* 0x000000011c00780c */ /* 0x000fe20003f05070 */
[----:B------:R-:W-:-:S03]  /*07d0*/  DMUL R28, R26, R26 ;  /* 0x0000001a1a1c7228 */ /* 0x000fc60000000000 */
[----:B------:R-:W-:Y:S02]  /*07e0*/  FSEL R32, R32, -8.06006814911005101289e+34, !P0 ;  /* 0xf9785eba20207808 */ /* 0x000fe40004000000 */
[----:B------:R-:W-:-:S06]  /*07f0*/  FSEL R33, -R33, 0.11223486810922622681, !P0 ;  /* 0x3de5db6521217808 */ /* 0x000fcc0004000100 */
[----:B--2---:R-:W-:-:S08]  /*0800*/  DFMA R12, R28, R32, R12 ;  /* 0x000000201c0c722b */ /* 0x004fd0000000000c */
[----:B------:R-:W-:-:S08]  /*0810*/  DFMA R12, R28, R12, R14 ;  /* 0x0000000c1c0c722b */ /* 0x000fd0000000000e */
        /* <DEDUP_REMOVED lines=13> */
[----:B------:R-:W-:-:S08]  /*08f0*/  DMUL R24, R24, R12 ;  /* 0x0000000c18187228 */ /* 0x000fd00000000000 */
[----:B------:R-:W-:Y:S01]  /*0900*/  DFMA R8, R24, UR6, R8 ;  /* 0x0000000618087c2b */ /* 0x000fe20008000008 */
[----:B------:R-:W-:Y:S10]  /*0910*/  @P0 BRA `(.L_x_160) ;  /* 0x0000000400dc0947 */ /* 0x000ff40003800000 */
[----:B------:R-:W-:Y:S01]  /*0920*/  IMAD.MOV.U32 R12, RZ, RZ, 0x652b82fe ;  /* 0x652b82feff0c7424 */ /* 0x000fe200078e00ff */
[----:B------:R-:W-:Y:S01]  /*0930*/  UMOV UR10, 0xfefa39ef ;  /* 0xfefa39ef000a7882 */ /* 0x000fe20000000000 */
[----:B------:R-:W-:Y:S01]  /*0940*/  IMAD.MOV.U32 R13, RZ, RZ, 0x3ff71547 ;  /* 0x3ff71547ff0d7424 */ /* 0x000fe200078e00ff */
[----:B------:R-:W-:Y:S01]  /*0950*/  UMOV UR11, 0x3fe62e42 ;  /* 0x3fe62e42000b7882 */ /* 0x000fe20000000000 */
[C---:B------:R-:W-:Y:S01]  /*0960*/  DSETP.NEU.AND P2, PT, |R10|.reuse, +INF , PT ;  /* 0x7ff000000a00742a */ /* 0x040fe20003f4d200 */
[----:B------:R-:W-:Y:S01]  /*0970*/  FSETP.GEU.AND P0, PT, |R11|, 4.1917929649353027344, PT ;  /* 0x4086232b0b00780b */ /* 0x000fe20003f0e200 */
[----:B------:R-:W-:Y:S02]  /*0980*/  BSSY.RECONVERGENT B2, `(.L_x_161) ;  /* 0x0000037000027945 */ /* 0x000fe40003800200 */
[----:B------:R-:W-:-:S08]  /*0990*/  DFMA R12, R10, R12, 6.75539944105574400000e+15 ;  /* 0x433800000a0c742b */ /* 0x000fd0000000000c */
[----:B------:R-:W-:Y:S02]  /*09a0*/  DADD R14, R12, -6.75539944105574400000e+15 ;  /* 0xc33800000c0e7429 */ /* 0x000fe40000000000 */
[----:B------:R-:W-:-:S06]  /*09b0*/  @!P2 DMUL R26, RZ, R10 ;  /* 0x0000000aff1aa228 */ /* 0x000fcc0000000000 */
        /* <DEDUP_REMOVED lines=51> */
.L_x_162:
[----:B------:R-:W-:Y:S05]  /*0cf0*/  BSYNC.RECONVERGENT B2 ;  /* 0x0000000000027941 */ /* 0x000fea0003800200 */
.L_x_161:
        /* <DEDUP_REMOVED lines=22> */
[----:B------:R-:W-:Y:S05]  /*0e60*/  CALL.REL.NOINC `($_Z18unrolledRiemannSumIdXadL_Z7sin_expIdET_S1_EEEvS1_S1_iPS1_$__internal_trig_reduction_slowpathd) ;  /* 0x0000000000a87944 */ /* 0x000fea0003c00000 */
[----:B------:R-:W-:Y:S02]  /*0e70*/  IMAD.MOV.U32 R2, RZ, RZ, R14 ;  /* 0x000000ffff027224 */ /* 0x000fe400078e000e */
[----:B------:R-:W-:Y:S02]  /*0e80*/  IMAD.MOV.U32 R26, RZ, RZ, R16 ;  /* 0x000000ffff1a7224 */ /* 0x000fe400078e0010 */
[----:B------:R-:W-:-:S07]  /*0e90*/  IMAD.MOV.U32 R27, RZ, RZ, R17 ;  /* 0x000000ffff1b7224 */ /* 0x000fce00078e0011 */
.L_x_164:
[----:B------:R-:W-:Y:S05]  /*0ea0*/  BSYNC.RECONVERGENT B2 ;  /* 0x0000000000027941 */ /* 0x000fea0003800200 */
.L_x_163:
        /* <DEDUP_REMOVED lines=8> */
[----:B------:R-:W-:-:S02]  /*0f30*/  IMAD.MOV.U32 R30, RZ, RZ, 0x20fd8164 ;  /* 0x20fd8164ff1e7424 */ /* 0x000fc400078e00ff */
        /* <DEDUP_REMOVED lines=19> */
[----:B------:R-:W-:-:S08]  /*1070*/  DMUL R24, R24, R10 ;  /* 0x0000000a18187228 */ /* 0x000fd00000000000 */
[----:B------:R-:W-:-:S11]  /*1080*/  DFMA R8, R24, UR6, R8 ;  /* 0x0000000618087c2b */ /* 0x000fd60008000008 */
.L_x_160:
[----:B------:R-:W-:Y:S05]  /*1090*/  BSYNC.RECONVERGENT B1 ;  /* 0x0000000000017941 */ /* 0x000fea0003800200 */
.L_x_159:
[----:B------:R-:W-:-:S05]  /*10a0*/  IMAD.IADD R3, R0, 0x1, R3 ;  /* 0x0000000100037824 */ /* 0x000fca00078e0203 */
[----:B------:R-:W-:-:S13]  /*10b0*/  ISETP.GE.AND P0, PT, R3, UR12, PT ;  /* 0x0000000c03007c0c */ /* 0x000fda000bf06270 */
[----:B------:R-:W-:Y:S05]  /*10c0*/  @!P0 BRA `(.L_x_165) ;  /* 0xfffffff0001c8947 */ /* 0x000fea000383ffff */
.L_x_154:
[----:B------:R-:W-:Y:S05]  /*10d0*/  BSYNC.RECONVERGENT B0 ;  /* 0x0000000000007941 */ /* 0x000fea0003800200 */
.L_x_153:
[----:B------:R-:W0:Y:S02]  /*10e0*/  LDC.64 R2, c[0x0][0x398] ;  /* 0x0000e600ff027b82 */ /* 0x000e240000000a00 */
[----:B0-----:R-:W-:Y:S01]  /*10f0*/  REDG.E.ADD.F64.RN.STRONG.GPU desc[UR4][R2.64], R8 ;  /* 0x00000008020079a6 */ /* 0x001fe2000c12ff04 */
[----:B------:R-:W-:Y:S05]  /*1100*/  EXIT ;  /* 0x000000000000794d */ /* 0x000fea0003800000 */
        .type           $_Z18unrolledRiemannSumIdXadL_Z7sin_expIdET_S1_EEEvS1_S1_iPS1_$__internal_trig_reduction_slowpathd,@function
        .size           $_Z18unrolledRiemannSumIdXadL_Z7sin_expIdET_S1_EEEvS1_S1_iPS1_$__internal_trig_reduction_slowpathd,(.L_x_211 - $_Z18unrolledRiemannSumIdXadL_Z7sin_expIdET_S1_EEEvS1_S1_iPS1_$__internal_trig_reduction_slowpathd)
$_Z18unrolledRiemannSumIdXadL_Z7sin_expIdET_S1_EEEvS1_S1_iPS1_$__internal_trig_reduction_slowpathd:
        /* <DEDUP_REMOVED lines=24> */
.L_x_170:
        /* <DEDUP_REMOVED lines=24> */
[----:B------:R-:W-:Y:S02]  /*1410*/  IMAD.X R22, RZ, RZ, R22, P1 ;  /* 0x000000ffff167224 */ /* 0x000fe400008e0616 */
[----:B0-----:R-:W-:Y:S02]  /*1420*/  IMAD.MOV.U32 R20, RZ, RZ, R23 ;  /* 0x000000ffff147224 */ /* 0x001fe400078e0017 */
[----:B------:R-:W-:-:S06]  /*1430*/  IMAD.MOV.U32 R21, RZ, RZ, R22 ;  /* 0x000000ffff157224 */ /* 0x000fcc00078e0016 */
[----:B------:R-:W-:Y:S05]  /*1440*/  @P0 BRA `(.L_x_170) ;  /* 0xfffffffc00900947 */ /* 0x000fea000383ffff */
[----:B------:R-:W-:Y:S05]  /*1450*/  BSYNC.RECONVERGENT B4 ;  /* 0x0000000000047941 */ /* 0x000fea0003800200 */
.L_x_169:
[----:B------:R-:W-:-:S07]  /*1460*/  IMAD.MOV.U32 R29, RZ, RZ, R15 ;  /* 0x000000ffff1d7224 */ /* 0x000fce00078e000f */
.L_x_168:
[----:B------:R-:W-:Y:S05]  /*1470*/  BSYNC.RECONVERGENT B3 ;  /* 0x0000000000037941 */ /* 0x000fea0003800200 */
.L_x_167:
[----:B------:R-:W-:Y:S01]  /*1480*/  LOP3.LUT P0, R33, R12, 0x3f, RZ, 0xc0, !PT ;  /* 0x0000003f0c217812 */ /* 0x000fe2000780c0ff */
[----:B------:R-:W-:-:S04]  /*1490*/  IMAD.IADD R14, R14, 0x1, R29 ;  /* 0x000000010e0e7824 */ /* 0x000fc800078e021d */
[----:B------:R-:W-:-:S05]  /*14a0*/  IMAD.U32 R35, R14, 0x8, R1 ;  /* 0x000000080e237824 */ /* 0x000fca00078e0001 */
[----:B------:R0:W-:Y:S04]  /*14b0*/  STL.64 [R35+-0x78], R20 ;  /* 0xffff881423007387 */ /* 0x0001e80000100a00 */
[----:B------:R-:W2:Y:S04]  /*14c0*/  @P0 LDL.64 R22, [R1+0x8] ;  /* 0x0000080001160983 */ /* 0x000ea80000100a00 */
[----:B------:R-:W3:Y:S04]  /*14d0*/  LDL.64 R16, [R1+0x10] ;  /* 0x0000100001107983 */ /* 0x000ee80000100a00 */
[----:B------:R-:W0:Y:S01]  /*14e0*/  LDL.64 R14, [R1+0x18] ;  /* 0x00001800010e7983 */ /* 0x000e220000100a00 */
        /* <DEDUP_REMOVED lines=8> */
[----:B------:R-:W-:-:S02]  /*1570*/  @P0 SHF.L.U64.HI R22, R16, R33, R17 ;  /* 0x0000002110160219 */ /* 0x000fc40000010211 */
[----:B------:R-:W-:Y:S02]  /*1580*/  @P0 SHF.R.U32.HI R19, RZ, R12, R23 ;  /* 0x0000000cff130219 */ /* 0x000fe40000011617 */
[----:B------:R-:W-:Y:S02]  /*1590*/  @P0 LOP3.LUT R16, R27, R18, RZ, 0xfc, !PT ;  /* 0x000000121b100212 */ /* 0x000fe400078efcff */
[----:B0-----:R-:W-:Y:S02]  /*15a0*/  @P0 SHF.L.U32 R20, R14, R33, RZ ;  /* 0x000000210e140219 */ /* 0x001fe400000006ff */
        /* <DEDUP_REMOVED lines=41> */
.L_x_172:
[----:B------:R-:W-:Y:S05]  /*1840*/  BSYNC.RECONVERGENT B3 ;  /* 0x0000000000037941 */ /* 0x000fea0003800200 */
.L_x_171:
[----:B------:R-:W-:Y:S01]  /*1850*/  IMAD.WIDE.U32 R20, R17, 0x2168c235, RZ ;  /* 0x2168c23511147825 */ /* 0x000fe200078e00ff */
[----:B------:R-:W-:-:S03]  /*1860*/  SHF.R.U32.HI R15, RZ, 0x1e, R15 ;  /* 0x0000001eff0f7819 */ /* 0x000fc6000001160f */
[----:B------:R-:W-:Y:S01]  /*1870*/  IMAD.MOV.U32 R18, RZ, RZ, R21 ;  /* 0x000000ffff127224 */ /* 0x000fe200078e0015 */
[----:B------:R-:W-:Y:S01]  /*1880*/  IADD3 RZ, P1, PT, R20, R20, RZ ;  /* 0x0000001414ff7210 */ /* 0x000fe20007f3e0ff */
[----:B------:R-:W-:Y:S01]  /*1890*/  IMAD.MOV.U32 R19, RZ, RZ, RZ ;  /* 0x000000ffff137224 */ /* 0x000fe200078e00ff */
[----:B------:R-:W-:Y:S01]  /*18a0*/  LEA.HI R14, R14, R15, RZ, 0x1 ;  /* 0x0000000f0e0e7211 */ /* 0x000fe200078f08ff */
[----:B------:R-:W-:Y:S02]  /*18b0*/  IMAD R21, R12, -0x36f0255e, RZ ;  /* 0xc90fdaa20c157824 */ /* 0x000fe400078e02ff */
[----:B------:R-:W-:-:S04]  /*18c0*/  IMAD.WIDE.U32 R18, R17, -0x36f0255e, R18 ;  /* 0xc90fdaa211127825 */ /* 0x000fc800078e0012 */
[----:B------:R-:W-:-:S04]  /*18d0*/  IMAD.HI.U32 R17, R12, -0x36f0255e, RZ ;  /* 0xc90fdaa20c117827 */ /* 0x000fc800078e00ff */
        /* <DEDUP_REMOVED lines=27> */
.L_x_166:
[----:B------:R-:W-:Y:S02]  /*1a90*/  IMAD.MOV.U32 R12, RZ, RZ, R2 ;  /* 0x000000ffff0c7224 */ /* 0x000fe400078e0002 */
[----:B------:R-:W-:-:S04]  /*1aa0*/  IMAD.MOV.U32 R13, RZ, RZ, 0x0 ;  /* 0x00000000ff0d7424 */ /* 0x000fc800078e00ff */
[----:B------:R-:W-:Y:S05]  /*1ab0*/  RET.REL.NODEC R12 `(_Z18unrolledRiemannSumIdXadL_Z7sin_expIdET_S1_EEEvS1_S1_iPS1_) ;  /* 0xffffffe40c507950 */ /* 0x000fea0003c3ffff */
.L_x_173:
        /* <DEDUP_REMOVED lines=12> */
.L_x_211:


//--------------------- .text._Z20gridStrideRiemannSumIdXadL_Z7sin_expIdET_S1_EEEvS1_S1_iPS1_ --------------------------
	.section	.text._Z20gridStrideRiemannSumIdXadL_Z7sin_expIdET_S1_EEEvS1_S1_iPS1_,"ax",@progbits
	.align	128
        .global         _Z20gridStrideRiemannSumIdXadL_Z7sin_expIdET_S1_EEEvS1_S1_iPS1_
        .type           _Z20gridStrideRiemannSumIdXadL_Z7sin_expIdET_S1_EEEvS1_S1_iPS1_,@function
        .size           _Z20gridStrideRiemannSumIdXadL_Z7sin_expIdET_S1_EEEvS1_S1_iPS1_,(.L_x_212 - _Z20gridStrideRiemannSumIdXadL_Z7sin_expIdET_S1_EEEvS1_S1_iPS1_)
        .other          _Z20gridStrideRiemannSumIdXadL_Z7sin_expIdET_S1_EEEvS1_S1_iPS1_,@"STO_CUDA_ENTRY STV_DEFAULT"
_Z20gridStrideRiemannSumIdXadL_Z7sin_expIdET_S1_EEEvS1_S1_iPS1_:
.text._Z20gridStrideRiemannSumIdXadL_Z7sin_expIdET_S1_EEEvS1_S1_iPS1_:
        /* <DEDUP_REMOVED lines=20> */
.L_x_180:
        /* <DEDUP_REMOVED lines=60> */
[----:B------:R-:W-:Y:S02]  /*0500*/  @!P1 IMAD.MOV.U32 R8, RZ, RZ, R12 ;  /* 0x000000ffff089224 */ /* 0x000fe400078e000c */
[----:B------:R-:W-:-:S06]  /*0510*/  @!P1 IMAD.MOV.U32 R12, RZ, RZ, RZ ;  /* 0x000000ffff0c9224 */ /* 0x000fcc00078e00ff */
[----:B------:R-:W-:-:S11]  /*0520*/  @!P1 DMUL R4, R8, R12 ;  /* 0x0000000c08049228 */ /* 0x000fd60000000000 */
.L_x_177:
[----:B------:R-:W-:Y:S05]  /*0530*/  BSYNC.RECONVERGENT B1 ;  /* 0x0000000000017941 */ /* 0x000fea0003800200 */
.L_x_176:
        /* <DEDUP_REMOVED lines=20> */
[----:B------:R-:W-:Y:S05]  /*0680*/  CALL.REL.NOINC `($_Z20gridStrideRiemannSumIdXadL_Z7sin_expIdET_S1_EEEvS1_S1_iPS1_$__internal_trig_reduction_slowpathd) ;  /* 0x0000000000a47944 */ /* 0x000fea0003c00000 */
[----:B------:R-:W-:Y:S02]  /*0690*/  IMAD.MOV.U32 R2, RZ, RZ, R10 ;  /* 0x000000ffff027224 */ /* 0x000fe400078e000a */
[----:B------:R-:W-:Y:S02]  /*06a0*/  IMAD.MOV.U32 R28, RZ, RZ, R16 ;  /* 0x000000ffff1c7224 */ /* 0x000fe400078e0010 */
[----:B------:R-:W-:-:S07]  /*06b0*/  IMAD.MOV.U32 R29, RZ, RZ, R17 ;  /* 0x000000ffff1d7224 */ /* 0x000fce00078e0011 */
.L_x_179:
[----:B------:R-:W-:Y:S05]  /*06c0*/  BSYNC.RECONVERGENT B1 ;  /* 0x0000000000017941 */ /* 0x000fea0003800200 */
.L_x_178:
        /* <DEDUP_REMOVED lines=33> */
.L_x_175:
[----:B------:R-:W-:Y:S05]  /*08e0*/  BSYNC.RECONVERGENT B0 ;  /* 0x0000000000007941 */ /* 0x000fea0003800200 */
.L_x_174:
[----:B------:R-:W0:Y:S02]  /*08f0*/  LDC.64 R2, c[0x0][0x398] ;  /* 0x0000e600ff027b82 */ /* 0x000e240000000a00 */
[----:B0-----:R-:W-:Y:S01]  /*0900*/  REDG.E.ADD.F64.RN.STRONG.GPU desc[UR4][R2.64], R22 ;  /* 0x00000016020079a6 */ /* 0x001fe2000c12ff04 */
[----:B------:R-:W-:Y:S05]  /*0910*/  EXIT ;  /* 0x000000000000794d */ /* 0x000fea0003800000 */
        .type           $_Z20gridStrideRiemannSumIdXadL_Z7sin_expIdET_S1_EEEvS1_S1_iPS1_$__internal_trig_reduction_slowpathd,@function
        .size           $_Z20gridStrideRiemannSumIdXadL_Z7sin_expIdET_S1_EEEvS1_S1_iPS1_$__internal_trig_reduction_slowpathd,(.L_x_212 - $_Z20gridStrideRiemannSumIdXadL_Z7sin_expIdET_S1_EEEvS1_S1_iPS1_$__internal_trig_reduction_slowpathd)
$_Z20gridStrideRiemannSumIdXadL_Z7sin_expIdET_S1_EEEvS1_S1_iPS1_$__internal_trig_reduction_slowpathd:
        /* <DEDUP_REMOVED lines=25> */
.L_x_185:
        /* <DEDUP_REMOVED lines=9> */
[C---:B------:R-:W-:Y:S02]  /*0b40*/  IMAD R26, R17.reuse, R25, RZ ;  /* 0x00000019111a7224 */ /* 0x040fe400078e02ff */
[----:B------:R-:W-:Y:S01]  /*0b50*/  IMAD R28, R17, R19, RZ ;  /* 0x00000013111c7224 */ /* 0x000fe200078e02ff */
        /* <DEDUP_REMOVED lines=9> */
[----:B------:R-:W-:-:S03]  /*0bf0*/  IMAD.HI.U32 R26, R17, R19, RZ ;  /* 0x00000013111a7227 */ /* 0x000fc600078e00ff */
[----:B------:R-:W-:Y:S01]  /*0c00*/  IADD3.X R17, P1, PT, R28, R16, RZ, P1, !PT ;  /* 0x000000101c117210 */ /* 0x000fe20000f3e4ff */
[----:B------:R-:W-:Y:S01]  /*0c10*/  IMAD.X R16, RZ, RZ, R26, P0 ;  /* 0x000000ffff107224 */ /* 0x000fe200000e061a */
[----:B------:R-:W-:-:S03]  /*0c20*/  ISETP.NE.AND P0, PT, R24, -0xf, PT ;  /* 0xfffffff11800780c */ /* 0x000fc60003f05270 */
[----:B0-----:R-:W-:Y:S02]  /*0c30*/  IMAD.X R15, RZ, RZ, R16, P1 ;  /* 0x000000ffff0f7224 */ /* 0x001fe400008e0610 */
[----:B------:R-:W-:-:S08]  /*0c40*/  IMAD.MOV.U32 R14, RZ, RZ, R17 ;  /* 0x000000ffff0e7224 */ /* 0x000fd000078e0011 */
[----:B------:R-:W-:Y:S05]  /*0c50*/  @P0 BRA `(.L_x_185) ;  /* 0xfffffffc00940947 */ /* 0x000fea000383ffff */
[----:B------:R-:W-:Y:S05]  /*0c60*/  BSYNC.RECONVERGENT B3 ;  /* 0x0000000000037941 */ /* 0x000fea0003800200 */
.L_x_184:
[----:B------:R-:W-:-:S07]  /*0c70*/  IMAD.MOV.U32 R27, RZ, RZ, R10 ;  /* 0x000000ffff1b7224 */ /* 0x000fce00078e000a */
.L_x_183:
[----:B------:R-:W-:Y:S05]  /*0c80*/  BSYNC.RECONVERGENT B2 ;  /* 0x0000000000027941 */ /* 0x000fea0003800200 */
.L_x_182:
        /* <DEDUP_REMOVED lines=11> */
[C---:B---3--:R-:W-:Y:S02]  /*0d40*/  @P0 SHF.L.U32 R25, R12.reuse, R18, RZ ;  /* 0x000000120c190219 */ /* 0x048fe400000006ff */
        /* <DEDUP_REMOVED lines=38> */
[C---:B------:R-:W-:Y:S02]  /*0fb0*/  LOP3.LUT R12, R15.reuse, 0x3f, RZ, 0xc0, !PT ;  /* 0x0000003f0f0c7812 */ /* 0x040fe400078ec0ff */
        /* <DEDUP_REMOVED lines=9> */
.L_x_187:
[----:B------:R-:W-:Y:S05]  /*1050*/  BSYNC.RECONVERGENT B2 ;  /* 0x0000000000027941 */ /* 0x000fea0003800200 */
.L_x_186:
        /* <DEDUP_REMOVED lines=36> */
.L_x_181:
[----:B------:R-:W-:Y:S02]  /*12a0*/  IMAD.MOV.U32 R10, RZ, RZ, R9 ;  /* 0x000000ffff0a7224 */ /* 0x000fe400078e0009 */
[----:B------:R-:W-:Y:S02]  /*12b0*/  IMAD.MOV.U32 R8, RZ, RZ, R2 ;  /* 0x000000ffff087224 */ /* 0x000fe400078e0002 */
[----:B------:R-:W-:-:S04]  /*12c0*/  IMAD.MOV.U32 R9, RZ, RZ, 0x0 ;  /* 0x00000000ff097424 */ /* 0x000fc800078e00ff */
[----:B------:R-:W-:Y:S05]  /*12d0*/  RET.REL.NODEC R8 `(_Z20gridStrideRiemannSumIdXadL_Z7sin_expIdET_S1_EEEvS1_S1_iPS1_) ;  /* 0xffffffec08487950 */ /* 0x000fea0003c3ffff */
.L_x_188:
        /* <DEDUP_REMOVED lines=10> */
.L_x_212:


//--------------------- .text._Z15naiveRiemannSumIdXadL_Z7sin_expIdET_S1_EEEvS1_S1_iPS1_ --------------------------
	.section	.text._Z15naiveRiemannSumIdXadL_Z7sin_expIdET_S1_EEEvS1_S1_iPS1_,"ax",@progbits
	.align	128
        .global         _Z15naiveRiemannSumIdXadL_Z7sin_expIdET_S1_EEEvS1_S1_iPS1_
        .type           _Z15naiveRiemannSumIdXadL_Z7sin_expIdET_S1_EEEvS1_S1_iPS1_,@function
        .size           _Z15naiveRiemannSumIdXadL_Z7sin_expIdET_S1_EEEvS1_S1_iPS1_,(.L_x_213 - _Z15naiveRiemannSumIdXadL_Z7sin_expIdET_S1_EEEvS1_S1_iPS1_)
        .other          _Z15naiveRiemannSumIdXadL_Z7sin_expIdET_S1_EEEvS1_S1_iPS1_,@"STO_CUDA_ENTRY STV_DEFAULT"
_Z15naiveRiemannSumIdXadL_Z7sin_expIdET_S1_EEEvS1_S1_iPS1_:
.text._Z15naiveRiemannSumIdXadL_Z7sin_expIdET_S1_EEEvS1_S1_iPS1_:
        /* <DEDUP_REMOVED lines=20> */
.L_x_195:
        /* <DEDUP_REMOVED lines=63> */
.L_x_192:
[----:B------:R-:W-:Y:S05]  /*0530*/  BSYNC.RECONVERGENT B1 ;  /* 0x0000000000017941 */ /* 0x000fea0003800200 */
.L_x_191:
        /* <DEDUP_REMOVED lines=20> */
[----:B------:R-:W-:Y:S05]  /*0680*/  CALL.REL.NOINC `($_Z15naiveRiemannSumIdXadL_Z7sin_expIdET_S1_EEEvS1_S1_iPS1_$__internal_trig_reduction_slowpathd) ;  /* 0x0000000000a47944 */ /* 0x000fea0003c00000 */
[----:B------:R-:W-:Y:S02]  /*0690*/  IMAD.MOV.U32 R2, RZ, RZ, R10 ;  /* 0x000000ffff027224 */ /* 0x000fe400078e000a */
[----:B------:R-:W-:Y:S02]  /*06a0*/  IMAD.MOV.U32 R28, RZ, RZ, R16 ;  /* 0x000000ffff1c7224 */ /* 0x000fe400078e0010 */
[----:B------:R-:W-:-:S07]  /*06b0*/  IMAD.MOV.U32 R29, RZ, RZ, R17 ;  /* 0x000000ffff1d7224 */ /* 0x000fce00078e0011 */
.L_x_194:
[----:B------:R-:W-:Y:S05]  /*06c0*/  BSYNC.RECONVERGENT B1 ;  /* 0x0000000000017941 */ /* 0x000fea0003800200 */
.L_x_193:
        /* <DEDUP_REMOVED lines=33> */
.L_x_190:
[----:B------:R-:W-:Y:S05]  /*08e0*/  BSYNC.RECONVERGENT B0 ;  /* 0x0000000000007941 */ /* 0x000fea0003800200 */
.L_x_189:
[----:B------:R-:W0:Y:S02]  /*08f0*/  LDC.64 R2, c[0x0][0x398] ;  /* 0x0000e600ff027b82 */ /* 0x000e240000000a00 */
[----:B0-----:R-:W-:Y:S01]  /*0900*/  REDG.E.ADD.F64.RN.STRONG.GPU desc[UR4][R2.64], R22 ;  /* 0x00000016020079a6 */ /* 0x001fe2000c12ff04 */
[----:B------:R-:W-:Y:S05]  /*0910*/  EXIT ;  /* 0x000000000000794d */ /* 0x000fea0003800000 */
        .type           $_Z15naiveRiemannSumIdXadL_Z7sin_expIdET_S1_EEEvS1_S1_iPS1_$__internal_trig_reduction_slowpathd,@function
        .size           $_Z15naiveRiemannSumIdXadL_Z7sin_expIdET_S1_EEEvS1_S1_iPS1_$__internal_trig_reduction_slowpathd,(.L_x_213 - $_Z15naiveRiemannSumIdXadL_Z7sin_expIdET_S1_EEEvS1_S1_iPS1_$__internal_trig_reduction_slowpathd)
$_Z15naiveRiemannSumIdXadL_Z7sin_expIdET_S1_EEEvS1_S1_iPS1_$__internal_trig_reduction_slowpathd:
        /* <DEDUP_REMOVED lines=25> */
.L_x_200:
        /* <DEDUP_REMOVED lines=28> */
.L_x_199:
[----:B------:R-:W-:-:S07]  /*0c70*/  IMAD.MOV.U32 R27, RZ, RZ, R10 ;  /* 0x000000ffff1b7224 */ /* 0x000fce00078e000a */
.L_x_198:
[----:B------:R-:W-:Y:S05]  /*0c80*/  BSYNC.RECONVERGENT B2 ;  /* 0x0000000000027941 */ /* 0x000fea0003800200 */
.L_x_197:
        /* <DEDUP_REMOVED lines=60> */
.L_x_202:
[----:B------:R-:W-:Y:S05]  /*1050*/  BSYNC.RECONVERGENT B2 ;  /* 0x0000000000027941 */ /* 0x000fea0003800200 */
.L_x_201:
        /* <DEDUP_REMOVED lines=36> */
.L_x_196:
[----:B------:R-:W-:Y:S02]  /*12a0*/  IMAD.MOV.U32 R10, RZ, RZ, R9 ;  /* 0x000000ffff0a7224 */ /* 0x000fe400078e0009 */
[----:B------:R-:W-:Y:S02]  /*12b0*/  IMAD.MOV.U32 R8, RZ, RZ, R2 ;  /* 0x000000ffff087224 */ /* 0x000fe400078e0002 */
[----:B------:R-:W-:-:S04]  /*12c0*/  IMAD.MOV.U32 R9, RZ, RZ, 0x0 ;  /* 0x00000000ff097424 */ /* 0x000fc800078e00ff */
[----:B------:R-:W-:Y:S05]  /*12d0*/  RET.REL.NODEC R8 `(_Z15naiveRiemannSumIdXadL_Z7sin_expIdET_S1_EEEvS1_S1_iPS1_) ;  /* 0xffffffec08487950 */ /* 0x000fea0003c3ffff */
.L_x_203:
        /* <DEDUP_REMOVED lines=10> */
.L_x_213:


//--------------------- .nv.global.init           --------------------------
	.section	.nv.global.init,"aw",@progbits
	.align	16
.nv.global.init:
	.type		__cudart_sin_cos_coeffs,@object
	.size		__cudart_sin_cos_coeffs,(__cudart_i2opi_d - __cudart_sin_cos_coeffs)
__cudart_sin_cos_coeffs:
        /*0000*/ 	.byte	0x46, 0xd2, 0xb0, 0x2c, 0xf1, 0xe5, 0x5a, 0xbe, 0x92, 0xe3, 0xac, 0x69, 0xe3, 0x1d, 0xc7, 0x3e
        /*0010*/ 	.byte	0xa1, 0x62, 0xdb, 0x19, 0xa0, 0x01, 0x2a, 0xbf, 0x18, 0x08, 0x11, 0x11, 0x11, 0x11, 0x81, 0x3f
        /*0020*/ 	.byte	0x54, 0x55, 0x55, 0x55, 0x55, 0x55, 0xc5, 0xbf, 0x00, 0x00, 0x00, 0x00, 0x00, 0x00, 0x00, 0x00
        /*0030*/ 	.byte	0x00, 0x00, 0x00, 0x00, 0x00, 0x00, 0x00, 0x00, 0x64, 0x81, 0xfd, 0x20, 0x83, 0xff, 0xa8, 0xbd
        /*0040*/ 	.byte	0x28, 0x85, 0xef, 0xc1, 0xa7, 0xee, 0x21, 0x3e, 0xd9, 0xe6, 0x06, 0x8e, 0x4f, 0x7e, 0x92, 0xbe
        /*0050*/ 	.byte	0xe9, 0xbc, 0xdd, 0x19, 0xa0, 0x01, 0xfa, 0x3e, 0x47, 0x5d, 0xc1, 0x16, 0x6c, 0xc1, 0x56, 0xbf
        /*0060*/ 	.byte	0x51, 0x55, 0x55, 0x55, 0x55, 0x55, 0xa5, 0x3f, 0x00, 0x00, 0x00, 0x00, 0x00, 0x00, 0xe0, 0xbf
        /*0070*/ 	.byte	0x00, 0x00, 0x00, 0x00, 0x00, 0x00, 0xf0, 0x3f, 0x00, 0x00, 0x00, 0x00, 0x00, 0x00, 0x00, 0x00
	.type		__cudart_i2opi_d,@object
	.size		__cudart_i2opi_d,(.L_0 - __cudart_i2opi_d)
__cudart_i2opi_d:
        /* <DEDUP_REMOVED lines=9> */
.L_0:


//--------------------- .nv.shared._Z22sharedMemoryRiemannSumIdXadL_Z17logarithm_sin_expIdET_S1_EEEvS1_S1_iPS1_ --------------------------
	.section	.nv.shared._Z22sharedMemoryRiemannSumIdXadL_Z17logarithm_sin_expIdET_S1_EEEvS1_S1_iPS1_,"aw",@nobits
	.sectionflags	@""
	.align	8
.nv.shared._Z22sharedMemoryRiemannSumIdXadL_Z17logarithm_sin_expIdET_S1_EEEvS1_S1_iPS1_:
	.zero		3072


//--------------------- .nv.shared.reserved.0     --------------------------
	.section	.nv.shared.reserved.0,"aw",@nobits
	.weak		__nv_reservedSMEM_offset_0_alias
	.size		__nv_reservedSMEM_offset_0_alias, 0, 64
	.other		__nv_reservedSMEM_offset_0_alias,@"STO_CUDA_RESERVED_SHARED STV_DEFAULT"
__nv_reservedSMEM_offset_0_alias:
	.zero		0
	.zero		64


//--------------------- .nv.shared._Z22sharedMemoryRiemannSumIdXadL_Z13logarithm_expIdET_S1_EEEvS1_S1_iPS1_ --------------------------
	.section	.nv.shared._Z22sharedMemoryRiemannSumIdXadL_Z13logarithm_expIdET_S1_EEEvS1_S1_iPS1_,"aw",@nobits
	.sectionflags	@""
	.align	8
.nv.shared._Z22sharedMemoryRiemannSumIdXadL_Z13logarithm_expIdET_S1_EEEvS1_S1_iPS1_:
	.zero		3072


//--------------------- .nv.shared._Z22sharedMemoryRiemannSumIdXadL_Z6squareIdET_S1_EEEvS1_S1_iPS1_ --------------------------
	.section	.nv.shared._Z22sharedMemoryRiemannSumIdXadL_Z6squareIdET_S1_EEEvS1_S1_iPS1_,"aw",@nobits
	.sectionflags	@""
	.align	8
.nv.shared._Z22sharedMemoryRiemannSumIdXadL_Z6squareIdET_S1_EEEvS1_S1_iPS1_:
	.zero		3072


//--------------------- .nv.shared._Z22sharedMemoryRiemannSumIdXadL_Z7sin_expIdET_S1_EEEvS1_S1_iPS1_ --------------------------
	.section	.nv.shared._Z22sharedMemoryRiemannSumIdXadL_Z7sin_expIdET_S1_EEEvS1_S1_iPS1_,"aw",@nobits
	.sectionflags	@""
	.align	8
.nv.shared._Z22sharedMemoryRiemannSumIdXadL_Z7sin_expIdET_S1_EEEvS1_S1_iPS1_:
	.zero		3072


//--------------------- .nv.constant0._Z22sharedMemoryRiemannSumIdXadL_Z17logarithm_sin_expIdET_S1_EEEvS1_S1_iPS1_ --------------------------
	.section	.nv.constant0._Z22sharedMemoryRiemannSumIdXadL_Z17logarithm_sin_expIdET_S1_EEEvS1_S1_iPS1_,"a",@progbits
	.sectionflags	@""
	.align	4
.nv.constant0._Z22sharedMemoryRiemannSumIdXadL_Z17logarithm_sin_expIdET_S1_EEEvS1_S1_iPS1_:
	.zero		928


//--------------------- .nv.constant0._Z23warpOptimizedRiemannSumIdXadL_Z17logarithm_sin_expIdET_S1_EEEvS1_S1_iPS1_ --------------------------
	.section	.nv.constant0._Z23warpOptimizedRiemannSumIdXadL_Z17logarithm_sin_expIdET_S1_EEEvS1_S1_iPS1_,"a",@progbits
	.sectionflags	@""
	.align	4
.nv.constant0._Z23warpOptimizedRiemannSumIdXadL_Z17logarithm_sin_expIdET_S1_EEEvS1_S1_iPS1_:
	.zero		928


//--------------------- .nv.constant0._Z18unrolledRiemannSumIdXadL_Z17logarithm_sin_expIdET_S1_EEEvS1_S1_iPS1_ --------------------------
	.section	.nv.constant0._Z18unrolledRiemannSumIdXadL_Z17logarithm_sin_expIdET_S1_EEEvS1_S1_iPS1_,"a",@progbits
	.sectionflags	@""
	.align	4
.nv.constant0._Z18unrolledRiemannSumIdXadL_Z17logarithm_sin_expIdET_S1_EEEvS1_S1_iPS1_:
	.zero		928


//--------------------- .nv.constant0._Z20gridStrideRiemannSumIdXadL_Z17logarithm_sin_expIdET_S1_EEEvS1_S1_iPS1_ --------------------------
	.section	.nv.constant0._Z20gridStrideRiemannSumIdXadL_Z17logarithm_sin_expIdET_S1_EEEvS1_S1_iPS1_,"a",@progbits
	.sectionflags	@""
	.align	4
.nv.constant0._Z20gridStrideRiemannSumIdXadL_Z17logarithm_sin_expIdET_S1_EEEvS1_S1_iPS1_:
	.zero		928


//--------------------- .nv.constant0._Z15naiveRiemannSumIdXadL_Z17logarithm_sin_expIdET_S1_EEEvS1_S1_iPS1_ --------------------------
	.section	.nv.constant0._Z15naiveRiemannSumIdXadL_Z17logarithm_sin_expIdET_S1_EEEvS1_S1_iPS1_,"a",@progbits
	.sectionflags	@""
	.align	4
.nv.constant0._Z15naiveRiemannSumIdXadL_Z17logarithm_sin_expIdET_S1_EEEvS1_S1_iPS1_:
	.zero		928


//--------------------- .nv.constant0._Z22sharedMemoryRiemannSumIdXadL_Z13logarithm_expIdET_S1_EEEvS1_S1_iPS1_ --------------------------
	.section	.nv.constant0._Z22sharedMemoryRiemannSumIdXadL_Z13logarithm_expIdET_S1_EEEvS1_S1_iPS1_,"a",@progbits
	.sectionflags	@""
	.align	4
.nv.constant0._Z22sharedMemoryRiemannSumIdXadL_Z13logarithm_expIdET_S1_EEEvS1_S1_iPS1_:
	.zero		928


//--------------------- .nv.constant0._Z23warpOptimizedRiemannSumIdXadL_Z13logarithm_expIdET_S1_EEEvS1_S1_iPS1_ --------------------------
	.section	.nv.constant0._Z23warpOptimizedRiemannSumIdXadL_Z13logarithm_expIdET_S1_EEEvS1_S1_iPS1_,"a",@progbits
	.sectionflags	@""
	.align	4
.nv.constant0._Z23warpOptimizedRiemannSumIdXadL_Z13logarithm_expIdET_S1_EEEvS1_S1_iPS1_:
	.zero		928


//--------------------- .nv.constant0._Z18unrolledRiemannSumIdXadL_Z13logarithm_expIdET_S1_EEEvS1_S1_iPS1_ --------------------------
	.section	.nv.constant0._Z18unrolledRiemannSumIdXadL_Z13logarithm_expIdET_S1_EEEvS1_S1_iPS1_,"a",@progbits
	.sectionflags	@""
	.align	4
.nv.constant0._Z18unrolledRiemannSumIdXadL_Z13logarithm_expIdET_S1_EEEvS1_S1_iPS1_:
	.zero		928


//--------------------- .nv.constant0._Z20gridStrideRiemannSumIdXadL_Z13logarithm_expIdET_S1_EEEvS1_S1_iPS1_ --------------------------
	.section	.nv.constant0._Z20gridStrideRiemannSumIdXadL_Z13logarithm_expIdET_S1_EEEvS1_S1_iPS1_,"a",@progbits
	.sectionflags	@""
	.align	4
.nv.constant0._Z20gridStrideRiemannSumIdXadL_Z13logarithm_expIdET_S1_EEEvS1_S1_iPS1_:
	.zero		928


//--------------------- .nv.constant0._Z15naiveRiemannSumIdXadL_Z13logarithm_expIdET_S1_EEEvS1_S1_iPS1_ --------------------------
	.section	.nv.constant0._Z15naiveRiemannSumIdXadL_Z13logarithm_expIdET_S1_EEEvS1_S1_iPS1_,"a",@progbits
	.sectionflags	@""
	.align	4
.nv.constant0._Z15naiveRiemannSumIdXadL_Z13logarithm_expIdET_S1_EEEvS1_S1_iPS1_:
	.zero		928


//--------------------- .nv.constant0._Z22sharedMemoryRiemannSumIdXadL_Z6squareIdET_S1_EEEvS1_S1_iPS1_ --------------------------
	.section	.nv.constant0._Z22sharedMemoryRiemannSumIdXadL_Z6squareIdET_S1_EEEvS1_S1_iPS1_,"a",@progbits
	.sectionflags	@""
	.align	4
.nv.constant0._Z22sharedMemoryRiemannSumIdXadL_Z6squareIdET_S1_EEEvS1_S1_iPS1_:
	.zero		928


//--------------------- .nv.constant0._Z23warpOptimizedRiemannSumIdXadL_Z6squareIdET_S1_EEEvS1_S1_iPS1_ --------------------------
	.section	.nv.constant0._Z23warpOptimizedRiemannSumIdXadL_Z6squareIdET_S1_EEEvS1_S1_iPS1_,"a",@progbits
	.sectionflags	@""
	.align	4
.nv.constant0._Z23warpOptimizedRiemannSumIdXadL_Z6squareIdET_S1_EEEvS1_S1_iPS1_:
	.zero		928


//--------------------- .nv.constant0._Z18unrolledRiemannSumIdXadL_Z6squareIdET_S1_EEEvS1_S1_iPS1_ --------------------------
	.section	.nv.constant0._Z18unrolledRiemannSumIdXadL_Z6squareIdET_S1_EEEvS1_S1_iPS1_,"a",@progbits
	.sectionflags	@""
	.align	4
.nv.constant0._Z18unrolledRiemannSumIdXadL_Z6squareIdET_S1_EEEvS1_S1_iPS1_:
	.zero		928


//--------------------- .nv.constant0._Z20gridStrideRiemannSumIdXadL_Z6squareIdET_S1_EEEvS1_S1_iPS1_ --------------------------
	.section	.nv.constant0._Z20gridStrideRiemannSumIdXadL_Z6squareIdET_S1_EEEvS1_S1_iPS1_,"a",@progbits
	.sectionflags	@""
	.align	4
.nv.constant0._Z20gridStrideRiemannSumIdXadL_Z6squareIdET_S1_EEEvS1_S1_iPS1_:
	.zero		928


//--------------------- .nv.constant0._Z15naiveRiemannSumIdXadL_Z6squareIdET_S1_EEEvS1_S1_iPS1_ --------------------------
	.section	.nv.constant0._Z15naiveRiemannSumIdXadL_Z6squareIdET_S1_EEEvS1_S1_iPS1_,"a",@progbits
	.sectionflags	@""
	.align	4
.nv.constant0._Z15naiveRiemannSumIdXadL_Z6squareIdET_S1_EEEvS1_S1_iPS1_:
	.zero		928


//--------------------- .nv.constant0._Z22sharedMemoryRiemannSumIdXadL_Z7sin_expIdET_S1_EEEvS1_S1_iPS1_ --------------------------
	.section	.nv.constant0._Z22sharedMemoryRiemannSumIdXadL_Z7sin_expIdET_S1_EEEvS1_S1_iPS1_,"a",@progbits
	.sectionflags	@""
	.align	4
.nv.constant0._Z22sharedMemoryRiemannSumIdXadL_Z7sin_expIdET_S1_EEEvS1_S1_iPS1_:
	.zero		928


//--------------------- .nv.constant0._Z23warpOptimizedRiemannSumIdXadL_Z7sin_expIdET_S1_EEEvS1_S1_iPS1_ --------------------------
	.section	.nv.constant0._Z23warpOptimizedRiemannSumIdXadL_Z7sin_expIdET_S1_EEEvS1_S1_iPS1_,"a",@progbits
	.sectionflags	@""
	.align	4
.nv.constant0._Z23warpOptimizedRiemannSumIdXadL_Z7sin_expIdET_S1_EEEvS1_S1_iPS1_:
	.zero		928


//--------------------- .nv.constant0._Z18unrolledRiemannSumIdXadL_Z7sin_expIdET_S1_EEEvS1_S1_iPS1_ --------------------------
	.section	.nv.constant0._Z18unrolledRiemannSumIdXadL_Z7sin_expIdET_S1_EEEvS1_S1_iPS1_,"a",@progbits
	.sectionflags	@""
	.align	4
.nv.constant0._Z18unrolledRiemannSumIdXadL_Z7sin_expIdET_S1_EEEvS1_S1_iPS1_:
	.zero		928


//--------------------- .nv.constant0._Z20gridStrideRiemannSumIdXadL_Z7sin_expIdET_S1_EEEvS1_S1_iPS1_ --------------------------
	.section	.nv.constant0._Z20gridStrideRiemannSumIdXadL_Z7sin_expIdET_S1_EEEvS1_S1_iPS1_,"a",@progbits
	.sectionflags	@""
	.align	4
.nv.constant0._Z20gridStrideRiemannSumIdXadL_Z7sin_expIdET_S1_EEEvS1_S1_iPS1_:
	.zero		928


//--------------------- .nv.constant0._Z15naiveRiemannSumIdXadL_Z7sin_expIdET_S1_EEEvS1_S1_iPS1_ --------------------------
	.section	.nv.constant0._Z15naiveRiemannSumIdXadL_Z7sin_expIdET_S1_EEEvS1_S1_iPS1_,"a",@progbits
	.sectionflags	@""
	.align	4
.nv.constant0._Z15naiveRiemannSumIdXadL_Z7sin_expIdET_S1_EEEvS1_S1_iPS1_:
	.zero		928


//--------------------- SYMBOLS --------------------------

	.type		.nv.reservedSmem.offset0,@object
	.size		.nv.reservedSmem.offset0,0x4
	.type		.nv.reservedSmem.cap,@object
	.size		.nv.reservedSmem.cap,0x4
